//
// Generated by NVIDIA NVVM Compiler
//
// Compiler Build ID: CL-36424714
// Cuda compilation tools, release 13.0, V13.0.88
// Based on NVVM 20.0.0
//

.version 9.0
.target sm_100
.address_size 64

	// .globl	_Z28_3Dstencil_SharedMemory_CubePfS_iiiii
.extern .shared .align 16 .b8 cube[];

.visible .entry _Z28_3Dstencil_SharedMemory_CubePfS_iiiii(
	.param .u64 .ptr .align 1 _Z28_3Dstencil_SharedMemory_CubePfS_iiiii_param_0,
	.param .u64 .ptr .align 1 _Z28_3Dstencil_SharedMemory_CubePfS_iiiii_param_1,
	.param .u32 _Z28_3Dstencil_SharedMemory_CubePfS_iiiii_param_2,
	.param .u32 _Z28_3Dstencil_SharedMemory_CubePfS_iiiii_param_3,
	.param .u32 _Z28_3Dstencil_SharedMemory_CubePfS_iiiii_param_4,
	.param .u32 _Z28_3Dstencil_SharedMemory_CubePfS_iiiii_param_5,
	.param .u32 _Z28_3Dstencil_SharedMemory_CubePfS_iiiii_param_6
)
{
	.reg .pred 	%p<26>;
	.reg .b32 	%r<283>;
	.reg .b32 	%f<136>;
	.reg .b64 	%rd<177>;

	ld.param.u64 	%rd6, [_Z28_3Dstencil_SharedMemory_CubePfS_iiiii_param_0];
	ld.param.u64 	%rd5, [_Z28_3Dstencil_SharedMemory_CubePfS_iiiii_param_1];
	ld.param.u32 	%r91, [_Z28_3Dstencil_SharedMemory_CubePfS_iiiii_param_4];
	ld.param.u32 	%r92, [_Z28_3Dstencil_SharedMemory_CubePfS_iiiii_param_5];
	cvta.to.global.u64 	%rd1, %rd5;
	cvta.to.global.u64 	%rd2, %rd6;
	mov.u32 	%r1, %tid.x;
	mov.u32 	%r93, %ctaid.x;
	mov.u32 	%r2, %ntid.x;
	mul.lo.s32 	%r3, %r93, %r2;
	add.s32 	%r4, %r3, %r1;
	mov.u32 	%r5, %tid.y;
	mov.u32 	%r94, %ctaid.y;
	mov.u32 	%r6, %ntid.y;
	mul.lo.s32 	%r7, %r94, %r6;
	add.s32 	%r8, %r7, %r5;
	shr.u32 	%r95, %r92, 31;
	add.s32 	%r96, %r92, %r95;
	shr.s32 	%r278, %r96, 1;
	setp.lt.s32 	%p1, %r91, 1;
	@%p1 bra 	$L__BB0_12;
	and.b32  	%r10, %r91, 7;
	setp.lt.u32 	%p2, %r91, 8;
	mov.b32 	%r256, 0;
	@%p2 bra 	$L__BB0_4;
	and.b32  	%r256, %r91, 2147483640;
	mov.b32 	%r275, 0;
	mov.u32 	%r104, cube;
$L__BB0_3:
	.pragma "nounroll";
	ld.param.u32 	%r250, [_Z28_3Dstencil_SharedMemory_CubePfS_iiiii_param_3];
	ld.param.u32 	%r241, [_Z28_3Dstencil_SharedMemory_CubePfS_iiiii_param_2];
	mad.lo.s32 	%r99, %r275, %r250, %r8;
	mad.lo.s32 	%r100, %r99, %r241, %r4;
	mad.lo.s32 	%r101, %r275, %r6, %r5;
	mad.lo.s32 	%r102, %r101, %r2, %r1;
	mul.wide.s32 	%rd7, %r100, 4;
	add.s64 	%rd8, %rd2, %rd7;
	ld.global.f32 	%f7, [%rd8];
	shl.b32 	%r103, %r102, 2;
	add.s32 	%r105, %r104, %r103;
	st.shared.f32 	[%r105], %f7;
	add.s32 	%r106, %r99, %r250;
	mad.lo.s32 	%r107, %r106, %r241, %r4;
	add.s32 	%r108, %r101, %r6;
	mad.lo.s32 	%r109, %r108, %r2, %r1;
	mul.wide.s32 	%rd9, %r107, 4;
	add.s64 	%rd10, %rd2, %rd9;
	ld.global.f32 	%f8, [%rd10];
	shl.b32 	%r110, %r109, 2;
	add.s32 	%r111, %r104, %r110;
	st.shared.f32 	[%r111], %f8;
	add.s32 	%r112, %r106, %r250;
	mad.lo.s32 	%r113, %r112, %r241, %r4;
	add.s32 	%r114, %r108, %r6;
	mad.lo.s32 	%r115, %r114, %r2, %r1;
	mul.wide.s32 	%rd11, %r113, 4;
	add.s64 	%rd12, %rd2, %rd11;
	ld.global.f32 	%f9, [%rd12];
	shl.b32 	%r116, %r115, 2;
	add.s32 	%r117, %r104, %r116;
	st.shared.f32 	[%r117], %f9;
	add.s32 	%r118, %r112, %r250;
	mad.lo.s32 	%r119, %r118, %r241, %r4;
	add.s32 	%r120, %r114, %r6;
	mad.lo.s32 	%r121, %r120, %r2, %r1;
	mul.wide.s32 	%rd13, %r119, 4;
	add.s64 	%rd14, %rd2, %rd13;
	ld.global.f32 	%f10, [%rd14];
	shl.b32 	%r122, %r121, 2;
	add.s32 	%r123, %r104, %r122;
	st.shared.f32 	[%r123], %f10;
	add.s32 	%r124, %r118, %r250;
	mad.lo.s32 	%r125, %r124, %r241, %r4;
	add.s32 	%r126, %r120, %r6;
	mad.lo.s32 	%r127, %r126, %r2, %r1;
	mul.wide.s32 	%rd15, %r125, 4;
	add.s64 	%rd16, %rd2, %rd15;
	ld.global.f32 	%f11, [%rd16];
	shl.b32 	%r128, %r127, 2;
	add.s32 	%r129, %r104, %r128;
	st.shared.f32 	[%r129], %f11;
	add.s32 	%r130, %r124, %r250;
	mad.lo.s32 	%r131, %r130, %r241, %r4;
	add.s32 	%r132, %r126, %r6;
	mad.lo.s32 	%r133, %r132, %r2, %r1;
	mul.wide.s32 	%rd17, %r131, 4;
	add.s64 	%rd18, %rd2, %rd17;
	ld.global.f32 	%f12, [%rd18];
	shl.b32 	%r134, %r133, 2;
	add.s32 	%r135, %r104, %r134;
	st.shared.f32 	[%r135], %f12;
	add.s32 	%r136, %r130, %r250;
	mad.lo.s32 	%r137, %r136, %r241, %r4;
	add.s32 	%r138, %r132, %r6;
	mad.lo.s32 	%r139, %r138, %r2, %r1;
	mul.wide.s32 	%rd19, %r137, 4;
	add.s64 	%rd20, %rd2, %rd19;
	ld.global.f32 	%f13, [%rd20];
	shl.b32 	%r140, %r139, 2;
	add.s32 	%r141, %r104, %r140;
	st.shared.f32 	[%r141], %f13;
	add.s32 	%r142, %r136, %r250;
	mad.lo.s32 	%r143, %r142, %r241, %r4;
	add.s32 	%r144, %r138, %r6;
	mad.lo.s32 	%r145, %r144, %r2, %r1;
	mul.wide.s32 	%rd21, %r143, 4;
	add.s64 	%rd22, %rd2, %rd21;
	ld.global.f32 	%f14, [%rd22];
	shl.b32 	%r146, %r145, 2;
	add.s32 	%r147, %r104, %r146;
	st.shared.f32 	[%r147], %f14;
	add.s32 	%r275, %r275, 8;
	setp.eq.s32 	%p3, %r275, %r256;
	@%p3 bra 	$L__BB0_4;
	bra.uni 	$L__BB0_3;
$L__BB0_4:
	setp.eq.s32 	%p4, %r10, 0;
	@%p4 bra 	$L__BB0_12;
	and.b32  	%r13, %r91, 3;
	setp.lt.u32 	%p5, %r10, 4;
	@%p5 bra 	$L__BB0_7;
	ld.param.u32 	%r251, [_Z28_3Dstencil_SharedMemory_CubePfS_iiiii_param_3];
	ld.param.u32 	%r242, [_Z28_3Dstencil_SharedMemory_CubePfS_iiiii_param_2];
	mad.lo.s32 	%r148, %r256, %r251, %r8;
	mad.lo.s32 	%r149, %r148, %r242, %r4;
	mad.lo.s32 	%r150, %r256, %r6, %r5;
	mad.lo.s32 	%r151, %r150, %r2, %r1;
	mul.wide.s32 	%rd23, %r149, 4;
	add.s64 	%rd24, %rd2, %rd23;
	ld.global.f32 	%f15, [%rd24];
	shl.b32 	%r152, %r151, 2;
	mov.u32 	%r153, cube;
	add.s32 	%r154, %r153, %r152;
	st.shared.f32 	[%r154], %f15;
	add.s32 	%r155, %r148, %r251;
	mad.lo.s32 	%r156, %r155, %r242, %r4;
	add.s32 	%r157, %r150, %r6;
	mad.lo.s32 	%r158, %r157, %r2, %r1;
	mul.wide.s32 	%rd25, %r156, 4;
	add.s64 	%rd26, %rd2, %rd25;
	ld.global.f32 	%f16, [%rd26];
	shl.b32 	%r159, %r158, 2;
	add.s32 	%r160, %r153, %r159;
	st.shared.f32 	[%r160], %f16;
	add.s32 	%r161, %r155, %r251;
	mad.lo.s32 	%r162, %r161, %r242, %r4;
	add.s32 	%r163, %r157, %r6;
	mad.lo.s32 	%r164, %r163, %r2, %r1;
	mul.wide.s32 	%rd27, %r162, 4;
	add.s64 	%rd28, %rd2, %rd27;
	ld.global.f32 	%f17, [%rd28];
	shl.b32 	%r165, %r164, 2;
	add.s32 	%r166, %r153, %r165;
	st.shared.f32 	[%r166], %f17;
	add.s32 	%r167, %r161, %r251;
	mad.lo.s32 	%r168, %r167, %r242, %r4;
	add.s32 	%r169, %r163, %r6;
	mad.lo.s32 	%r170, %r169, %r2, %r1;
	mul.wide.s32 	%rd29, %r168, 4;
	add.s64 	%rd30, %rd2, %rd29;
	ld.global.f32 	%f18, [%rd30];
	shl.b32 	%r171, %r170, 2;
	add.s32 	%r172, %r153, %r171;
	st.shared.f32 	[%r172], %f18;
	add.s32 	%r256, %r256, 4;
$L__BB0_7:
	setp.eq.s32 	%p6, %r13, 0;
	@%p6 bra 	$L__BB0_12;
	setp.eq.s32 	%p7, %r13, 1;
	@%p7 bra 	$L__BB0_10;
	ld.param.u32 	%r252, [_Z28_3Dstencil_SharedMemory_CubePfS_iiiii_param_3];
	ld.param.u32 	%r243, [_Z28_3Dstencil_SharedMemory_CubePfS_iiiii_param_2];
	mad.lo.s32 	%r173, %r256, %r252, %r8;
	mad.lo.s32 	%r174, %r173, %r243, %r4;
	mad.lo.s32 	%r175, %r256, %r6, %r5;
	mad.lo.s32 	%r176, %r175, %r2, %r1;
	mul.wide.s32 	%rd31, %r174, 4;
	add.s64 	%rd32, %rd2, %rd31;
	ld.global.f32 	%f19, [%rd32];
	shl.b32 	%r177, %r176, 2;
	mov.u32 	%r178, cube;
	add.s32 	%r179, %r178, %r177;
	st.shared.f32 	[%r179], %f19;
	add.s32 	%r180, %r173, %r252;
	mad.lo.s32 	%r181, %r180, %r243, %r4;
	add.s32 	%r182, %r175, %r6;
	mad.lo.s32 	%r183, %r182, %r2, %r1;
	mul.wide.s32 	%rd33, %r181, 4;
	add.s64 	%rd34, %rd2, %rd33;
	ld.global.f32 	%f20, [%rd34];
	shl.b32 	%r184, %r183, 2;
	add.s32 	%r185, %r178, %r184;
	st.shared.f32 	[%r185], %f20;
	add.s32 	%r256, %r256, 2;
$L__BB0_10:
	and.b32  	%r186, %r91, 1;
	setp.eq.b32 	%p8, %r186, 1;
	not.pred 	%p9, %p8;
	@%p9 bra 	$L__BB0_12;
	ld.param.u32 	%r253, [_Z28_3Dstencil_SharedMemory_CubePfS_iiiii_param_3];
	ld.param.u32 	%r244, [_Z28_3Dstencil_SharedMemory_CubePfS_iiiii_param_2];
	mad.lo.s32 	%r187, %r256, %r253, %r8;
	mad.lo.s32 	%r188, %r187, %r244, %r4;
	mad.lo.s32 	%r189, %r256, %r6, %r5;
	mad.lo.s32 	%r190, %r189, %r2, %r1;
	mul.wide.s32 	%rd35, %r188, 4;
	add.s64 	%rd36, %rd2, %rd35;
	ld.global.f32 	%f21, [%rd36];
	shl.b32 	%r191, %r190, 2;
	mov.u32 	%r192, cube;
	add.s32 	%r193, %r192, %r191;
	st.shared.f32 	[%r193], %f21;
$L__BB0_12:
	sub.s32 	%r18, %r91, %r278;
	setp.ge.s32 	%p10, %r278, %r18;
	@%p10 bra 	$L__BB0_36;
	ld.param.u32 	%r254, [_Z28_3Dstencil_SharedMemory_CubePfS_iiiii_param_3];
	ld.param.u32 	%r245, [_Z28_3Dstencil_SharedMemory_CubePfS_iiiii_param_2];
	add.s32 	%r19, %r278, %r4;
	add.s32 	%r20, %r278, %r8;
	mad.lo.s32 	%r21, %r20, %r245, %r19;
	mul.lo.s32 	%r22, %r254, %r245;
	setp.lt.s32 	%p11, %r92, 2;
	@%p11 bra 	$L__BB0_24;
	add.s32 	%r23, %r278, -1;
	and.b32  	%r24, %r278, 3;
	and.b32  	%r25, %r278, 1073741820;
	and.b32  	%r26, %r278, 1;
	neg.s32 	%r27, %r25;
	add.s32 	%r202, %r1, %r278;
	add.s32 	%r28, %r202, %r3;
	add.s32 	%r203, %r5, %r278;
	add.s32 	%r29, %r203, %r7;
	mul.wide.s32 	%rd158, %r22, 4;
$L__BB0_15:
	ld.param.u64 	%rd174, [_Z28_3Dstencil_SharedMemory_CubePfS_iiiii_param_1];
	setp.lt.u32 	%p20, %r23, 3;
	mad.lo.s32 	%r31, %r278, %r22, %r21;
	mul.wide.s32 	%rd102, %r31, 4;
	add.s64 	%rd3, %rd2, %rd102;
	ld.global.f32 	%f134, [%rd3];
	cvta.to.global.u64 	%rd103, %rd174;
	add.s64 	%rd104, %rd103, %rd102;
	st.global.f32 	[%rd104], %f134;
	mov.b32 	%r274, 0;
	@%p20 bra 	$L__BB0_18;
	ld.param.u32 	%r255, [_Z28_3Dstencil_SharedMemory_CubePfS_iiiii_param_3];
	ld.param.u32 	%r246, [_Z28_3Dstencil_SharedMemory_CubePfS_iiiii_param_2];
	mad.lo.s32 	%r206, %r255, %r278, %r29;
	add.s32 	%r207, %r206, -3;
	mad.lo.s32 	%r270, %r246, %r207, %r28;
	add.s32 	%r208, %r278, -3;
	mad.lo.s32 	%r209, %r255, %r208, %r29;
	mad.lo.s32 	%r269, %r246, %r209, %r28;
	add.s32 	%r210, %r206, -2;
	mad.lo.s32 	%r268, %r246, %r210, %r28;
	add.s32 	%r211, %r278, -2;
	mad.lo.s32 	%r212, %r255, %r211, %r29;
	mad.lo.s32 	%r267, %r246, %r212, %r28;
	add.s32 	%r213, %r278, -1;
	mad.lo.s32 	%r214, %r255, %r213, %r29;
	mad.lo.s32 	%r266, %r246, %r214, %r28;
	add.s32 	%r215, %r206, -1;
	mad.lo.s32 	%r265, %r246, %r215, %r28;
	mov.b32 	%r272, 0;
	mov.u32 	%r260, %r31;
	mov.u32 	%r261, %r31;
	mov.u32 	%r262, %r31;
	mov.u32 	%r263, %r31;
	mov.u32 	%r264, %r31;
	mov.u32 	%r271, %r27;
$L__BB0_17:
	.pragma "nounroll";
	ld.param.u32 	%r247, [_Z28_3Dstencil_SharedMemory_CubePfS_iiiii_param_2];
	ld.param.u64 	%rd175, [_Z28_3Dstencil_SharedMemory_CubePfS_iiiii_param_1];
	mul.wide.s32 	%rd105, %r272, 4;
	add.s64 	%rd106, %rd3, %rd105;
	ld.global.f32 	%f51, [%rd106];
	add.f32 	%f52, %f51, %f134;
	cvta.to.global.u64 	%rd107, %rd175;
	mul.wide.s32 	%rd108, %r31, 4;
	add.s64 	%rd109, %rd107, %rd108;
	st.global.f32 	[%rd109], %f52;
	mul.wide.s32 	%rd110, %r260, 4;
	add.s64 	%rd111, %rd2, %rd110;
	ld.global.f32 	%f53, [%rd111];
	add.f32 	%f54, %f53, %f52;
	st.global.f32 	[%rd109], %f54;
	mul.wide.s32 	%rd112, %r261, 4;
	add.s64 	%rd113, %rd2, %rd112;
	ld.global.f32 	%f55, [%rd113];
	add.f32 	%f56, %f55, %f54;
	st.global.f32 	[%rd109], %f56;
	mul.wide.s32 	%rd114, %r262, 4;
	add.s64 	%rd115, %rd2, %rd114;
	ld.global.f32 	%f57, [%rd115];
	add.f32 	%f58, %f57, %f56;
	st.global.f32 	[%rd109], %f58;
	mul.wide.s32 	%rd116, %r263, 4;
	add.s64 	%rd117, %rd2, %rd116;
	ld.global.f32 	%f59, [%rd117];
	add.f32 	%f60, %f59, %f58;
	st.global.f32 	[%rd109], %f60;
	mul.wide.s32 	%rd118, %r264, 4;
	add.s64 	%rd119, %rd2, %rd118;
	ld.global.f32 	%f61, [%rd119];
	add.f32 	%f62, %f61, %f60;
	st.global.f32 	[%rd109], %f62;
	ld.global.f32 	%f63, [%rd106+4];
	add.f32 	%f64, %f63, %f62;
	st.global.f32 	[%rd109], %f64;
	ld.global.f32 	%f65, [%rd111+-4];
	add.f32 	%f66, %f65, %f64;
	st.global.f32 	[%rd109], %f66;
	mul.wide.s32 	%rd120, %r247, 4;
	add.s64 	%rd121, %rd113, %rd120;
	ld.global.f32 	%f67, [%rd121];
	add.f32 	%f68, %f67, %f66;
	st.global.f32 	[%rd109], %f68;
	mul.wide.s32 	%rd122, %r265, 4;
	add.s64 	%rd123, %rd2, %rd122;
	ld.global.f32 	%f69, [%rd123];
	add.f32 	%f70, %f69, %f68;
	st.global.f32 	[%rd109], %f70;
	mul.wide.s32 	%rd124, %r22, 4;
	add.s64 	%rd125, %rd117, %rd124;
	ld.global.f32 	%f71, [%rd125];
	add.f32 	%f72, %f71, %f70;
	st.global.f32 	[%rd109], %f72;
	mul.wide.s32 	%rd126, %r266, 4;
	add.s64 	%rd127, %rd2, %rd126;
	ld.global.f32 	%f73, [%rd127];
	add.f32 	%f74, %f73, %f72;
	st.global.f32 	[%rd109], %f74;
	ld.global.f32 	%f75, [%rd106+8];
	add.f32 	%f76, %f75, %f74;
	st.global.f32 	[%rd109], %f76;
	ld.global.f32 	%f77, [%rd111+-8];
	add.f32 	%f78, %f77, %f76;
	st.global.f32 	[%rd109], %f78;
	add.s64 	%rd128, %rd121, %rd120;
	ld.global.f32 	%f79, [%rd128];
	add.f32 	%f80, %f79, %f78;
	st.global.f32 	[%rd109], %f80;
	mul.wide.s32 	%rd129, %r268, 4;
	add.s64 	%rd130, %rd2, %rd129;
	ld.global.f32 	%f81, [%rd130];
	add.f32 	%f82, %f81, %f80;
	st.global.f32 	[%rd109], %f82;
	add.s64 	%rd131, %rd125, %rd124;
	ld.global.f32 	%f83, [%rd131];
	add.f32 	%f84, %f83, %f82;
	st.global.f32 	[%rd109], %f84;
	mul.wide.s32 	%rd132, %r267, 4;
	add.s64 	%rd133, %rd2, %rd132;
	ld.global.f32 	%f85, [%rd133];
	add.f32 	%f86, %f85, %f84;
	st.global.f32 	[%rd109], %f86;
	ld.global.f32 	%f87, [%rd106+12];
	add.f32 	%f88, %f87, %f86;
	st.global.f32 	[%rd109], %f88;
	ld.global.f32 	%f89, [%rd111+-12];
	add.f32 	%f90, %f89, %f88;
	st.global.f32 	[%rd109], %f90;
	add.s64 	%rd134, %rd128, %rd120;
	ld.global.f32 	%f91, [%rd134];
	add.f32 	%f92, %f91, %f90;
	st.global.f32 	[%rd109], %f92;
	mul.wide.s32 	%rd135, %r270, 4;
	add.s64 	%rd136, %rd2, %rd135;
	ld.global.f32 	%f93, [%rd136];
	add.f32 	%f94, %f93, %f92;
	st.global.f32 	[%rd109], %f94;
	add.s64 	%rd137, %rd131, %rd124;
	ld.global.f32 	%f95, [%rd137];
	add.f32 	%f96, %f95, %f94;
	st.global.f32 	[%rd109], %f96;
	mul.wide.s32 	%rd138, %r269, 4;
	add.s64 	%rd139, %rd2, %rd138;
	ld.global.f32 	%f97, [%rd139];
	add.f32 	%f134, %f97, %f96;
	st.global.f32 	[%rd109], %f134;
	add.s32 	%r272, %r272, 4;
	add.s32 	%r271, %r271, 4;
	shl.b32 	%r216, %r247, 2;
	sub.s32 	%r270, %r270, %r216;
	shl.b32 	%r217, %r22, 2;
	sub.s32 	%r269, %r269, %r217;
	sub.s32 	%r268, %r268, %r216;
	sub.s32 	%r267, %r267, %r217;
	sub.s32 	%r266, %r266, %r217;
	sub.s32 	%r265, %r265, %r216;
	sub.s32 	%r264, %r264, %r217;
	add.s32 	%r263, %r263, %r217;
	sub.s32 	%r262, %r262, %r216;
	add.s32 	%r261, %r261, %r216;
	add.s32 	%r260, %r260, -4;
	setp.ne.s32 	%p21, %r271, 0;
	mov.u32 	%r274, %r25;
	@%p21 bra 	$L__BB0_17;
$L__BB0_18:
	ld.param.u64 	%rd176, [_Z28_3Dstencil_SharedMemory_CubePfS_iiiii_param_1];
	cvta.to.global.u64 	%rd140, %rd176;
	mul.wide.s32 	%rd141, %r31, 4;
	add.s64 	%rd4, %rd140, %rd141;
	mad.lo.s32 	%r65, %r278, %r22, %r19;
	setp.eq.s32 	%p22, %r24, 0;
	@%p22 bra 	$L__BB0_23;
	setp.eq.s32 	%p23, %r24, 1;
	@%p23 bra 	$L__BB0_21;
	ld.param.u32 	%r248, [_Z28_3Dstencil_SharedMemory_CubePfS_iiiii_param_2];
	mul.wide.u32 	%rd142, %r274, 4;
	add.s64 	%rd143, %rd3, %rd142;
	ld.global.f32 	%f98, [%rd143];
	add.f32 	%f99, %f98, %f134;
	st.global.f32 	[%rd4], %f99;
	sub.s32 	%r218, %r31, %r274;
	mul.wide.s32 	%rd144, %r218, 4;
	add.s64 	%rd145, %rd2, %rd144;
	ld.global.f32 	%f100, [%rd145];
	add.f32 	%f101, %f100, %f99;
	st.global.f32 	[%rd4], %f101;
	add.s32 	%r219, %r274, %r20;
	mad.lo.s32 	%r220, %r219, %r248, %r65;
	mul.wide.s32 	%rd146, %r220, 4;
	add.s64 	%rd147, %rd2, %rd146;
	ld.global.f32 	%f102, [%rd147];
	add.f32 	%f103, %f102, %f101;
	st.global.f32 	[%rd4], %f103;
	sub.s32 	%r221, %r20, %r274;
	mad.lo.s32 	%r222, %r221, %r248, %r65;
	mul.wide.s32 	%rd148, %r222, 4;
	add.s64 	%rd149, %rd2, %rd148;
	ld.global.f32 	%f104, [%rd149];
	add.f32 	%f105, %f104, %f103;
	st.global.f32 	[%rd4], %f105;
	add.s32 	%r223, %r274, %r278;
	mad.lo.s32 	%r224, %r223, %r22, %r21;
	mul.wide.s32 	%rd150, %r224, 4;
	add.s64 	%rd151, %rd2, %rd150;
	ld.global.f32 	%f106, [%rd151];
	add.f32 	%f107, %f106, %f105;
	st.global.f32 	[%rd4], %f107;
	sub.s32 	%r225, %r278, %r274;
	mad.lo.s32 	%r226, %r225, %r22, %r21;
	mul.wide.s32 	%rd152, %r226, 4;
	add.s64 	%rd153, %rd2, %rd152;
	ld.global.f32 	%f108, [%rd153];
	add.f32 	%f109, %f108, %f107;
	st.global.f32 	[%rd4], %f109;
	add.s32 	%r227, %r274, 1;
	ld.global.f32 	%f110, [%rd143+4];
	add.f32 	%f111, %f110, %f109;
	st.global.f32 	[%rd4], %f111;
	ld.global.f32 	%f112, [%rd145+-4];
	add.f32 	%f113, %f112, %f111;
	st.global.f32 	[%rd4], %f113;
	mul.wide.s32 	%rd154, %r248, 4;
	add.s64 	%rd155, %rd147, %rd154;
	ld.global.f32 	%f114, [%rd155];
	add.f32 	%f115, %f114, %f113;
	st.global.f32 	[%rd4], %f115;
	sub.s32 	%r228, %r20, %r227;
	mad.lo.s32 	%r229, %r228, %r248, %r65;
	mul.wide.s32 	%rd156, %r229, 4;
	add.s64 	%rd157, %rd2, %rd156;
	ld.global.f32 	%f116, [%rd157];
	add.f32 	%f117, %f116, %f115;
	st.global.f32 	[%rd4], %f117;
	add.s64 	%rd159, %rd151, %rd158;
	ld.global.f32 	%f118, [%rd159];
	add.f32 	%f119, %f118, %f117;
	st.global.f32 	[%rd4], %f119;
	sub.s32 	%r230, %r278, %r227;
	mad.lo.s32 	%r231, %r230, %r22, %r21;
	mul.wide.s32 	%rd160, %r231, 4;
	add.s64 	%rd161, %rd2, %rd160;
	ld.global.f32 	%f120, [%rd161];
	add.f32 	%f134, %f120, %f119;
	st.global.f32 	[%rd4], %f134;
	add.s32 	%r274, %r274, 2;
$L__BB0_21:
	setp.eq.s32 	%p24, %r26, 0;
	@%p24 bra 	$L__BB0_23;
	ld.param.u32 	%r249, [_Z28_3Dstencil_SharedMemory_CubePfS_iiiii_param_2];
	mul.wide.u32 	%rd162, %r274, 4;
	add.s64 	%rd163, %rd3, %rd162;
	ld.global.f32 	%f121, [%rd163];
	add.f32 	%f122, %f121, %f134;
	st.global.f32 	[%rd4], %f122;
	sub.s32 	%r232, %r31, %r274;
	mul.wide.s32 	%rd164, %r232, 4;
	add.s64 	%rd165, %rd2, %rd164;
	ld.global.f32 	%f123, [%rd165];
	add.f32 	%f124, %f123, %f122;
	st.global.f32 	[%rd4], %f124;
	add.s32 	%r233, %r274, %r20;
	mad.lo.s32 	%r234, %r233, %r249, %r65;
	mul.wide.s32 	%rd166, %r234, 4;
	add.s64 	%rd167, %rd2, %rd166;
	ld.global.f32 	%f125, [%rd167];
	add.f32 	%f126, %f125, %f124;
	st.global.f32 	[%rd4], %f126;
	sub.s32 	%r235, %r20, %r274;
	mad.lo.s32 	%r236, %r235, %r249, %r65;
	mul.wide.s32 	%rd168, %r236, 4;
	add.s64 	%rd169, %rd2, %rd168;
	ld.global.f32 	%f127, [%rd169];
	add.f32 	%f128, %f127, %f126;
	st.global.f32 	[%rd4], %f128;
	add.s32 	%r237, %r274, %r278;
	mad.lo.s32 	%r238, %r237, %r22, %r21;
	mul.wide.s32 	%rd170, %r238, 4;
	add.s64 	%rd171, %rd2, %rd170;
	ld.global.f32 	%f129, [%rd171];
	add.f32 	%f130, %f129, %f128;
	st.global.f32 	[%rd4], %f130;
	sub.s32 	%r239, %r278, %r274;
	mad.lo.s32 	%r240, %r239, %r22, %r21;
	mul.wide.s32 	%rd172, %r240, 4;
	add.s64 	%rd173, %rd2, %rd172;
	ld.global.f32 	%f131, [%rd173];
	add.f32 	%f132, %f131, %f130;
	st.global.f32 	[%rd4], %f132;
$L__BB0_23:
	add.s32 	%r278, %r278, 1;
	setp.eq.s32 	%p25, %r278, %r18;
	@%p25 bra 	$L__BB0_36;
	bra.uni 	$L__BB0_15;
$L__BB0_24:
	shl.b32 	%r194, %r278, 1;
	sub.s32 	%r69, %r91, %r194;
	and.b32  	%r70, %r69, 15;
	sub.s32 	%r195, %r194, %r91;
	setp.gt.u32 	%p12, %r195, -16;
	@%p12 bra 	$L__BB0_27;
	and.b32  	%r71, %r69, -16;
	mov.b32 	%r277, 0;
	mul.wide.s32 	%rd40, %r22, 4;
$L__BB0_26:
	.pragma "nounroll";
	mad.lo.s32 	%r197, %r278, %r22, %r21;
	mul.wide.s32 	%rd37, %r197, 4;
	add.s64 	%rd38, %rd2, %rd37;
	ld.global.f32 	%f22, [%rd38];
	add.s64 	%rd39, %rd1, %rd37;
	st.global.f32 	[%rd39], %f22;
	add.s64 	%rd41, %rd38, %rd40;
	ld.global.f32 	%f23, [%rd41];
	add.s64 	%rd42, %rd39, %rd40;
	st.global.f32 	[%rd42], %f23;
	add.s64 	%rd43, %rd41, %rd40;
	ld.global.f32 	%f24, [%rd43];
	add.s64 	%rd44, %rd42, %rd40;
	st.global.f32 	[%rd44], %f24;
	add.s64 	%rd45, %rd43, %rd40;
	ld.global.f32 	%f25, [%rd45];
	add.s64 	%rd46, %rd44, %rd40;
	st.global.f32 	[%rd46], %f25;
	add.s64 	%rd47, %rd45, %rd40;
	ld.global.f32 	%f26, [%rd47];
	add.s64 	%rd48, %rd46, %rd40;
	st.global.f32 	[%rd48], %f26;
	add.s64 	%rd49, %rd47, %rd40;
	ld.global.f32 	%f27, [%rd49];
	add.s64 	%rd50, %rd48, %rd40;
	st.global.f32 	[%rd50], %f27;
	add.s64 	%rd51, %rd49, %rd40;
	ld.global.f32 	%f28, [%rd51];
	add.s64 	%rd52, %rd50, %rd40;
	st.global.f32 	[%rd52], %f28;
	add.s64 	%rd53, %rd51, %rd40;
	ld.global.f32 	%f29, [%rd53];
	add.s64 	%rd54, %rd52, %rd40;
	st.global.f32 	[%rd54], %f29;
	add.s64 	%rd55, %rd53, %rd40;
	ld.global.f32 	%f30, [%rd55];
	add.s64 	%rd56, %rd54, %rd40;
	st.global.f32 	[%rd56], %f30;
	add.s64 	%rd57, %rd55, %rd40;
	ld.global.f32 	%f31, [%rd57];
	add.s64 	%rd58, %rd56, %rd40;
	st.global.f32 	[%rd58], %f31;
	add.s64 	%rd59, %rd57, %rd40;
	ld.global.f32 	%f32, [%rd59];
	add.s64 	%rd60, %rd58, %rd40;
	st.global.f32 	[%rd60], %f32;
	add.s64 	%rd61, %rd59, %rd40;
	ld.global.f32 	%f33, [%rd61];
	add.s64 	%rd62, %rd60, %rd40;
	st.global.f32 	[%rd62], %f33;
	add.s64 	%rd63, %rd61, %rd40;
	ld.global.f32 	%f34, [%rd63];
	add.s64 	%rd64, %rd62, %rd40;
	st.global.f32 	[%rd64], %f34;
	add.s64 	%rd65, %rd63, %rd40;
	ld.global.f32 	%f35, [%rd65];
	add.s64 	%rd66, %rd64, %rd40;
	st.global.f32 	[%rd66], %f35;
	add.s64 	%rd67, %rd65, %rd40;
	ld.global.f32 	%f36, [%rd67];
	add.s64 	%rd68, %rd66, %rd40;
	st.global.f32 	[%rd68], %f36;
	add.s64 	%rd69, %rd67, %rd40;
	ld.global.f32 	%f37, [%rd69];
	add.s64 	%rd70, %rd68, %rd40;
	st.global.f32 	[%rd70], %f37;
	add.s32 	%r278, %r278, 16;
	add.s32 	%r277, %r277, 16;
	setp.ne.s32 	%p13, %r277, %r71;
	@%p13 bra 	$L__BB0_26;
$L__BB0_27:
	setp.eq.s32 	%p14, %r70, 0;
	@%p14 bra 	$L__BB0_36;
	and.b32  	%r79, %r69, 7;
	setp.lt.u32 	%p15, %r70, 8;
	@%p15 bra 	$L__BB0_30;
	mad.lo.s32 	%r198, %r278, %r22, %r21;
	mul.wide.s32 	%rd71, %r198, 4;
	add.s64 	%rd72, %rd2, %rd71;
	ld.global.f32 	%f38, [%rd72];
	add.s64 	%rd73, %rd1, %rd71;
	st.global.f32 	[%rd73], %f38;
	mul.wide.s32 	%rd74, %r22, 4;
	add.s64 	%rd75, %rd72, %rd74;
	ld.global.f32 	%f39, [%rd75];
	add.s64 	%rd76, %rd73, %rd74;
	st.global.f32 	[%rd76], %f39;
	add.s64 	%rd77, %rd75, %rd74;
	ld.global.f32 	%f40, [%rd77];
	add.s64 	%rd78, %rd76, %rd74;
	st.global.f32 	[%rd78], %f40;
	add.s64 	%rd79, %rd77, %rd74;
	ld.global.f32 	%f41, [%rd79];
	add.s64 	%rd80, %rd78, %rd74;
	st.global.f32 	[%rd80], %f41;
	add.s64 	%rd81, %rd79, %rd74;
	ld.global.f32 	%f42, [%rd81];
	add.s64 	%rd82, %rd80, %rd74;
	st.global.f32 	[%rd82], %f42;
	add.s64 	%rd83, %rd81, %rd74;
	ld.global.f32 	%f43, [%rd83];
	add.s64 	%rd84, %rd82, %rd74;
	st.global.f32 	[%rd84], %f43;
	add.s64 	%rd85, %rd83, %rd74;
	ld.global.f32 	%f44, [%rd85];
	add.s64 	%rd86, %rd84, %rd74;
	st.global.f32 	[%rd86], %f44;
	add.s64 	%rd87, %rd85, %rd74;
	ld.global.f32 	%f45, [%rd87];
	add.s64 	%rd88, %rd86, %rd74;
	st.global.f32 	[%rd88], %f45;
	add.s32 	%r278, %r278, 8;
$L__BB0_30:
	setp.eq.s32 	%p16, %r79, 0;
	@%p16 bra 	$L__BB0_36;
	and.b32  	%r82, %r69, 3;
	setp.lt.u32 	%p17, %r79, 4;
	@%p17 bra 	$L__BB0_33;
	mad.lo.s32 	%r199, %r278, %r22, %r21;
	mul.wide.s32 	%rd89, %r199, 4;
	add.s64 	%rd90, %rd2, %rd89;
	ld.global.f32 	%f46, [%rd90];
	add.s64 	%rd91, %rd1, %rd89;
	st.global.f32 	[%rd91], %f46;
	mul.wide.s32 	%rd92, %r22, 4;
	add.s64 	%rd93, %rd90, %rd92;
	ld.global.f32 	%f47, [%rd93];
	add.s64 	%rd94, %rd91, %rd92;
	st.global.f32 	[%rd94], %f47;
	add.s64 	%rd95, %rd93, %rd92;
	ld.global.f32 	%f48, [%rd95];
	add.s64 	%rd96, %rd94, %rd92;
	st.global.f32 	[%rd96], %f48;
	add.s64 	%rd97, %rd95, %rd92;
	ld.global.f32 	%f49, [%rd97];
	add.s64 	%rd98, %rd96, %rd92;
	st.global.f32 	[%rd98], %f49;
	add.s32 	%r278, %r278, 4;
$L__BB0_33:
	setp.eq.s32 	%p18, %r82, 0;
	@%p18 bra 	$L__BB0_36;
	mov.b32 	%r282, 0;
$L__BB0_35:
	.pragma "nounroll";
	mad.lo.s32 	%r201, %r278, %r22, %r21;
	mul.wide.s32 	%rd99, %r201, 4;
	add.s64 	%rd100, %rd2, %rd99;
	ld.global.f32 	%f50, [%rd100];
	add.s64 	%rd101, %rd1, %rd99;
	st.global.f32 	[%rd101], %f50;
	add.s32 	%r278, %r278, 1;
	add.s32 	%r282, %r282, 1;
	setp.ne.s32 	%p19, %r282, %r82;
	@%p19 bra 	$L__BB0_35;
$L__BB0_36:
	ret;

}


// ===== COMPILED SASS (sm_100) =====

	.target	sm_100

	.elftype	@"ET_EXEC"


//--------------------- .note.nv.tkinfo           --------------------------
	.section	.note.nv.tkinfo,"",@"SHT_NOTE"
	.sectionflags	@"SHF_NOTE_NV_TKINFO"
	.tkinfo
        /*0018*/ 	.word	0x00000002
        /*0030*/ 	.string	""
        /*0030*/ 	.string	"ptxas"
        /*0030*/ 	.string	"Cuda compilation tools, release 13.0, V13.0.88"
        /*0030*/ 	.string	"Build cuda_13.0.r13.0/compiler.36424714_0"
        /*0030*/ 	.string	"-arch sm_100 -m 64 "



//--------------------- .note.nv.cuinfo           --------------------------
	.section	.note.nv.cuinfo,"",@"SHT_NOTE"
	.sectionflags	@"SHF_NOTE_NV_CUINFO"
        /*0018*/ 	.short	0x0002
        /*001a*/ 	.short	0x0064
        /*001c*/ 	.short	0x0082
	.zero		2


//--------------------- .nv.info                  --------------------------
	.section	.nv.info,"",@"SHT_CUDA_INFO"
	.align	4


	//----- nvinfo : EIATTR_REGCOUNT
	.align		4
        /*0000*/ 	.byte	0x04, 0x2f
        /*0002*/ 	.short	(.L_1 - .L_0)
	.align		4
.L_0:
        /*0004*/ 	.word	index@(_Z28_3Dstencil_SharedMemory_CubePfS_iiiii)
        /*0008*/ 	.word	0x00000030


	//----- nvinfo : EIATTR_FRAME_SIZE
	.align		4
.L_1:
        /*000c*/ 	.byte	0x04, 0x11
        /*000e*/ 	.short	(.L_3 - .L_2)
	.align		4
.L_2:
        /*0010*/ 	.word	index@(_Z28_3Dstencil_SharedMemory_CubePfS_iiiii)
        /*0014*/ 	.word	0x00000000


	//----- nvinfo : EIATTR_MIN_STACK_SIZE
	.align		4
.L_3:
        /*0018*/ 	.byte	0x04, 0x12
        /*001a*/ 	.short	(.L_5 - .L_4)
	.align		4
.L_4:
        /*001c*/ 	.word	index@(_Z28_3Dstencil_SharedMemory_CubePfS_iiiii)
        /*0020*/ 	.word	0x00000000
.L_5:


//--------------------- .nv.compat                --------------------------
	.section	.nv.compat,"",@"SHT_CUDA_COMPAT_INFO"
	.align	4
        /*0000*/ 	.byte	0x02, 0x09, 0x00, 0x00, 0x02, 0x02, 0x01, 0x00, 0x02, 0x05, 0x05, 0x00, 0x03, 0x07, 0x01, 0x01
        /*0010*/ 	.byte	0x02, 0x03, 0x00, 0x00, 0x02, 0x06, 0x01, 0x00, 0x04, 0x0b, 0x08, 0x00, 0x09, 0x00, 0x00, 0x00
        /*0020*/ 	.byte	0x00, 0x00, 0x00, 0x00


//--------------------- .nv.info._Z28_3Dstencil_SharedMemory_CubePfS_iiiii --------------------------
	.section	.nv.info._Z28_3Dstencil_SharedMemory_CubePfS_iiiii,"",@"SHT_CUDA_INFO"
	.sectionflags	@""
	.align	4


	//----- nvinfo : EIATTR_CUDA_API_VERSION
	.align		4
        /*0000*/ 	.byte	0x04, 0x37
        /*0002*/ 	.short	(.L_7 - .L_6)
.L_6:
        /*0004*/ 	.word	0x00000082


	//----- nvinfo : EIATTR_KPARAM_INFO
	.align		4
.L_7:
        /*0008*/ 	.byte	0x04, 0x17
        /*000a*/ 	.short	(.L_9 - .L_8)
.L_8:
        /*000c*/ 	.word	0x00000000
        /*0010*/ 	.short	0x0006
        /*0012*/ 	.short	0x0020
        /*0014*/ 	.byte	0x00, 0xf0, 0x11, 0x00


	//----- nvinfo : EIATTR_KPARAM_INFO
	.align		4
.L_9:
        /*0018*/ 	.byte	0x04, 0x17
        /*001a*/ 	.short	(.L_11 - .L_10)
.L_10:
        /*001c*/ 	.word	0x00000000
        /*0020*/ 	.short	0x0005
        /*0022*/ 	.short	0x001c
        /*0024*/ 	.byte	0x00, 0xf0, 0x11, 0x00


	//----- nvinfo : EIATTR_KPARAM_INFO
	.align		4
.L_11:
        /*0028*/ 	.byte	0x04, 0x17
        /*002a*/ 	.short	(.L_13 - .L_12)
.L_12:
        /*002c*/ 	.word	0x00000000
        /*0030*/ 	.short	0x0004
        /*0032*/ 	.short	0x0018
        /*0034*/ 	.byte	0x00, 0xf0, 0x11, 0x00


	//----- nvinfo : EIATTR_KPARAM_INFO
	.align		4
.L_13:
        /*0038*/ 	.byte	0x04, 0x17
        /*003a*/ 	.short	(.L_15 - .L_14)
.L_14:
        /*003c*/ 	.word	0x00000000
        /*0040*/ 	.short	0x0003
        /*0042*/ 	.short	0x0014
        /*0044*/ 	.byte	0x00, 0xf0, 0x11, 0x00


	//----- nvinfo : EIATTR_KPARAM_INFO
	.align		4
.L_15:
        /*0048*/ 	.byte	0x04, 0x17
        /*004a*/ 	.short	(.L_17 - .L_16)
.L_16:
        /*004c*/ 	.word	0x00000000
        /*0050*/ 	.short	0x0002
        /*0052*/ 	.short	0x0010
        /*0054*/ 	.byte	0x00, 0xf0, 0x11, 0x00


	//----- nvinfo : EIATTR_KPARAM_INFO
	.align		4
.L_17:
        /*0058*/ 	.byte	0x04, 0x17
        /*005a*/ 	.short	(.L_19 - .L_18)
.L_18:
        /*005c*/ 	.word	0x00000000
        /*0060*/ 	.short	0x0001
        /*0062*/ 	.short	0x0008
        /*0064*/ 	.byte	0x00, 0xf5, 0x21, 0x00


	//----- nvinfo : EIATTR_KPARAM_INFO
	.align		4
.L_19:
        /*0068*/ 	.byte	0x04, 0x17
        /*006a*/ 	.short	(.L_21 - .L_20)
.L_20:
        /*006c*/ 	.word	0x00000000
        /*0070*/ 	.short	0x0000
        /*0072*/ 	.short	0x0000
        /*0074*/ 	.byte	0x00, 0xf5, 0x21, 0x00


	//----- nvinfo : EIATTR_SPARSE_MMA_MASK
	.align		4
.L_21:
        /*0078*/ 	.byte	0x03, 0x50
        /*007a*/ 	.short	0x0000


	//----- nvinfo : EIATTR_MAXREG_COUNT
	.align		4
        /*007c*/ 	.byte	0x03, 0x1b
        /*007e*/ 	.short	0x00ff


	//----- nvinfo : EIATTR_MERCURY_ISA_VERSION
	.align		4
        /*0080*/ 	.byte	0x03, 0x5f
        /*0082*/ 	.short	0x0101


	//----- nvinfo : EIATTR_VRC_CTA_INIT_COUNT
	.align		4
        /*0084*/ 	.byte	0x02, 0x4a
	.zero		1
	.zero		1


	//----- nvinfo : EIATTR_EXIT_INSTR_OFFSETS
	.align		4
        /*0088*/ 	.byte	0x04, 0x1c
        /*008a*/ 	.short	(.L_23 - .L_22)


	//   ....[0]....
.L_22:
        /*008c*/ 	.word	0x00000b80


	//   ....[1]....
        /*0090*/ 	.word	0x00001c30


	//   ....[2]....
        /*0094*/ 	.word	0x00002140


	//   ....[3]....
        /*0098*/ 	.word	0x000023d0


	//   ....[4]....
        /*009c*/ 	.word	0x00002560


	//   ....[5]....
        /*00a0*/ 	.word	0x00002630


	//----- nvinfo : EIATTR_CBANK_PARAM_SIZE
	.align		4
.L_23:
        /*00a4*/ 	.byte	0x03, 0x19
        /*00a6*/ 	.short	0x0024


	//----- nvinfo : EIATTR_PARAM_CBANK
	.align		4
        /*00a8*/ 	.byte	0x04, 0x0a
        /*00aa*/ 	.short	(.L_25 - .L_24)
	.align		4
.L_24:
        /*00ac*/ 	.word	index@(.nv.constant0._Z28_3Dstencil_SharedMemory_CubePfS_iiiii)
        /*00b0*/ 	.short	0x0380
        /*00b2*/ 	.short	0x0024


	//----- nvinfo : EIATTR_SW_WAR
	.align		4
.L_25:
        /*00b4*/ 	.byte	0x04, 0x36
        /*00b6*/ 	.short	(.L_27 - .L_26)
.L_26:
        /*00b8*/ 	.word	0x00000008
.L_27:


//--------------------- .nv.callgraph             --------------------------
	.section	.nv.callgraph,"",@"SHT_CUDA_CALLGRAPH"
	.align	4
	.sectionentsize	8
	.align		4
        /*0000*/ 	.word	0x00000000
	.align		4
        /*0004*/ 	.word	0xffffffff
	.align		4
        /*0008*/ 	.word	0x00000000
	.align		4
        /*000c*/ 	.word	0xfffffffe
	.align		4
        /*0010*/ 	.word	0x00000000
	.align		4
        /*0014*/ 	.word	0xfffffffd
	.align		4
        /*0018*/ 	.word	0x00000000
	.align		4
        /*001c*/ 	.word	0xfffffffc


//--------------------- .text._Z28_3Dstencil_SharedMemory_CubePfS_iiiii --------------------------
	.section	.text._Z28_3Dstencil_SharedMemory_CubePfS_iiiii,"ax",@progbits
	.align	128
        .global         _Z28_3Dstencil_SharedMemory_CubePfS_iiiii
        .type           _Z28_3Dstencil_SharedMemory_CubePfS_iiiii,@function
        .size           _Z28_3Dstencil_SharedMemory_CubePfS_iiiii,(.L_x_17 - _Z28_3Dstencil_SharedMemory_CubePfS_iiiii)
        .other          _Z28_3Dstencil_SharedMemory_CubePfS_iiiii,@"STO_CUDA_ENTRY STV_DEFAULT"
_Z28_3Dstencil_SharedMemory_CubePfS_iiiii:
.text._Z28_3Dstencil_SharedMemory_CubePfS_iiiii:
[----:B------:R-:W-:Y:S01]  /*0000*/  LDC R1, c[0x0][0x37c] ;  /* 0x0000df00ff017b82 */ /* 0x000fe20000000800 */
[----:B------:R-:W0:Y:S07]  /*0010*/  S2R R7, SR_TID.X ;  /* 0x0000000000077919 */ /* 0x000e2e0000002100 */
[----:B------:R-:W1:Y:S01]  /*0020*/  S2UR UR4, SR_CTAID.X ;  /* 0x00000000000479c3 */ /* 0x000e620000002500 */
[----:B------:R-:W2:Y:S01]  /*0030*/  LDCU.64 UR10, c[0x0][0x398] ;  /* 0x00007300ff0a77ac */ /* 0x000ea20008000a00 */
[----:B------:R-:W3:Y:S01]  /*0040*/  S2R R8, SR_TID.Y ;  /* 0x0000000000087919 */ /* 0x000ee20000002200 */
[----:B------:R-:W1:Y:S05]  /*0050*/  LDCU UR15, c[0x0][0x360] ;  /* 0x00006c00ff0f77ac */ /* 0x000e6a0008000800 */
[----:B------:R-:W4:Y:S01]  /*0060*/  S2UR UR5, SR_CTAID.Y ;  /* 0x00000000000579c3 */ /* 0x000f220000002600 */
[----:B------:R-:W4:Y:S01]  /*0070*/  LDCU UR16, c[0x0][0x364] ;  /* 0x00006c80ff1077ac */ /* 0x000f220008000800 */
[----:B------:R-:W0:Y:S01]  /*0080*/  LDCU.64 UR12, c[0x0][0x358] ;  /* 0x00006b00ff0c77ac */ /* 0x000e220008000a00 */
[----:B--2---:R-:W-:-:S02]  /*0090*/  UISETP.GE.AND UP0, UPT, UR10, 0x1, UPT ;  /* 0x000000010a00788c */ /* 0x004fc4000bf06270 */
[----:B------:R-:W-:Y:S02]  /*00a0*/  ULEA.HI UR6, UR11, UR11, URZ, 0x1 ;  /* 0x0000000b0b067291 */ /* 0x000fe4000f8f08ff */
[----:B-1----:R-:W-:Y:S02]  /*00b0*/  UIMAD UR4, UR4, UR15, URZ ;  /* 0x0000000f040472a4 */ /* 0x002fe4000f8e02ff */
[----:B------:R-:W-:-:S04]  /*00c0*/  USHF.R.S32.HI UR6, URZ, 0x1, UR6 ;  /* 0x00000001ff067899 */ /* 0x000fc80008011406 */
[----:B0-----:R-:W-:Y:S01]  /*00d0*/  IADD3 R13, PT, PT, R7, UR4, RZ ;  /* 0x00000004070d7c10 */ /* 0x001fe2000fffe0ff */
[----:B----4-:R-:W-:-:S06]  /*00e0*/  UIMAD UR5, UR5, UR16, URZ ;  /* 0x00000010050572a4 */ /* 0x010fcc000f8e02ff */
[----:B---3--:R-:W-:Y:S01]  /*00f0*/  IADD3 R11, PT, PT, R8, UR5, RZ ;  /* 0x00000005080b7c10 */ /* 0x008fe2000fffe0ff */
[----:B------:R-:W-:Y:S06]  /*0100*/  BRA.U !UP0, `(.L_x_0) ;  /* 0x0000000908907547 */ /* 0x000fec000b800000 */
[----:B------:R-:W-:Y:S01]  /*0110*/  UISETP.GE.U32.AND UP0, UPT, UR10, 0x8, UPT ;  /* 0x000000080a00788c */ /* 0x000fe2000bf06070 */
[----:B------:R-:W-:Y:S01]  /*0120*/  HFMA2 R0, -RZ, RZ, 0, 0 ;  /* 0x00000000ff007431 */ /* 0x000fe200000001ff */
[----:B------:R-:W-:-:S04]  /*0130*/  ULOP3.LUT UR9, UR10, 0x7, URZ, 0xc0, !UPT ;  /* 0x000000070a097892 */ /* 0x000fc8000f8ec0ff */
[----:B------:R-:W-:-:S03]  /*0140*/  UISETP.NE.AND UP1, UPT, UR9, URZ, UPT ;  /* 0x000000ff0900728c */ /* 0x000fc6000bf25270 */
[----:B------:R-:W-:Y:S08]  /*0150*/  BRA.U !UP0, `(.L_x_1) ;  /* 0x00000005082c7547 */ /* 0x000ff0000b800000 */
[----:B------:R-:W0:Y:S01]  /*0160*/  S2UR UR8, SR_CgaCtaId ;  /* 0x00000000000879c3 */ /* 0x000e220000008800 */
[----:B------:R-:W-:Y:S01]  /*0170*/  ULOP3.LUT UR14, UR10, 0x7ffffff8, URZ, 0xc0, !UPT ;  /* 0x7ffffff80a0e7892 */ /* 0x000fe2000f8ec0ff */
[----:B------:R-:W-:Y:S01]  /*0180*/  MOV R5, RZ ;  /* 0x000000ff00057202 */ /* 0x000fe20000000f00 */
[----:B------:R-:W-:Y:S01]  /*0190*/  UMOV UR7, 0x400 ;  /* 0x0000040000077882 */ /* 0x000fe20000000000 */
[----:B------:R-:W1:Y:S03]  /*01a0*/  LDCU.64 UR18, c[0x0][0x390] ;  /* 0x00007200ff1277ac */ /* 0x000e660008000a00 */
[----:B------:R-:W-:Y:S01]  /*01b0*/  MOV R0, UR14 ;  /* 0x0000000e00007c02 */ /* 0x000fe20008000f00 */
[----:B------:R-:W2:Y:S01]  /*01c0*/  LDC.64 R2, c[0x0][0x380] ;  /* 0x0000e000ff027b82 */ /* 0x000ea20000000a00 */
[----:B01----:R-:W-:-:S12]  /*01d0*/  ULEA UR7, UR8, UR7, 0x18 ;  /* 0x0000000708077291 */ /* 0x003fd8000f8ec0ff */
.L_x_2:
[----:B------:R-:W-:-:S04]  /*01e0*/  IMAD R4, R5, UR19, R11 ;  /* 0x0000001305047c24 */ /* 0x000fc8000f8e020b */
[C---:B0-----:R-:W-:Y:S01]  /*01f0*/  IMAD R15, R4.reuse, UR18, R13 ;  /* 0x00000012040f7c24 */ /* 0x041fe2000f8e020d */
[----:B------:R-:W-:-:S03]  /*0200*/  IADD3 R6, PT, PT, R4, UR19, RZ ;  /* 0x0000001304067c10 */ /* 0x000fc6000fffe0ff */
[----:B--2---:R-:W-:Y:S01]  /*0210*/  IMAD.WIDE R14, R15, 0x4, R2 ;  /* 0x000000040f0e7825 */ /* 0x004fe200078e0202 */
[----:B------:R-:W-:-:S03]  /*0220*/  IADD3 R10, PT, PT, R6, UR19, RZ ;  /* 0x00000013060a7c10 */ /* 0x000fc6000fffe0ff */
[--C-:B------:R-:W-:Y:S01]  /*0230*/  IMAD R17, R6, UR18, R13.reuse ;  /* 0x0000001206117c24 */ /* 0x100fe2000f8e020d */
[C---:B------:R-:W-:Y:S01]  /*0240*/  IADD3 R12, PT, PT, R10.reuse, UR19, RZ ;  /* 0x000000130a0c7c10 */ /* 0x040fe2000fffe0ff */
[----:B------:R-:W-:Y:S01]  /*0250*/  IMAD R19, R10, UR18, R13 ;  /* 0x000000120a137c24 */ /* 0x000fe2000f8e020d */
[----:B------:R0:W2:Y:S01]  /*0260*/  LDG.E R4, desc[UR12][R14.64] ;  /* 0x0000000c0e047981 */ /* 0x0000a2000c1e1900 */
[----:B------:R-:W-:Y:S01]  /*0270*/  IMAD.WIDE R16, R17, 0x4, R2 ;  /* 0x0000000411107825 */ /* 0x000fe200078e0202 */
[----:B------:R-:W-:-:S03]  /*0280*/  IADD3 R10, PT, PT, R12, UR19, RZ ;  /* 0x000000130c0a7c10 */ /* 0x000fc6000fffe0ff */
[----:B------:R-:W-:Y:S01]  /*0290*/  IMAD R21, R12, UR18, R13 ;  /* 0x000000120c157c24 */ /* 0x000fe2000f8e020d */
[----:B------:R-:W-:Y:S01]  /*02a0*/  IADD3 R22, PT, PT, R10, UR19, RZ ;  /* 0x000000130a167c10 */ /* 0x000fe2000fffe0ff */
[----:B------:R-:W-:Y:S01]  /*02b0*/  IMAD.WIDE R18, R19, 0x4, R2 ;  /* 0x0000000413127825 */ /* 0x000fe200078e0202 */
[----:B------:R1:W3:Y:S02]  /*02c0*/  LDG.E R6, desc[UR12][R16.64] ;  /* 0x0000000c10067981 */ /* 0x0002e4000c1e1900 */
[----:B------:R-:W-:Y:S01]  /*02d0*/  IADD3 R24, PT, PT, R22, UR19, RZ ;  /* 0x0000001316187c10 */ /* 0x000fe2000fffe0ff */
[--C-:B------:R-:W-:Y:S01]  /*02e0*/  IMAD R23, R10, UR18, R13.reuse ;  /* 0x000000120a177c24 */ /* 0x100fe2000f8e020d */
[----:B------:R4:W5:Y:S02]  /*02f0*/  LDG.E R9, desc[UR12][R18.64] ;  /* 0x0000000c12097981 */ /* 0x000964000c1e1900 */
[----:B------:R-:W-:Y:S01]  /*0300*/  IADD3 R12, PT, PT, R24, UR19, RZ ;  /* 0x00000013180c7c10 */ /* 0x000fe2000fffe0ff */
[----:B------:R-:W-:-:S02]  /*0310*/  IMAD R25, R22, UR18, R13 ;  /* 0x0000001216197c24 */ /* 0x000fc4000f8e020d */
[----:B------:R-:W-:Y:S02]  /*0320*/  IMAD R27, R24, UR18, R13 ;  /* 0x00000012181b7c24 */ /* 0x000fe4000f8e020d */
[----:B------:R-:W-:-:S04]  /*0330*/  IMAD.WIDE R20, R21, 0x4, R2 ;  /* 0x0000000415147825 */ /* 0x000fc800078e0202 */
[----:B------:R-:W-:Y:S01]  /*0340*/  IMAD R29, R12, UR18, R13 ;  /* 0x000000120c1d7c24 */ /* 0x000fe2000f8e020d */
[----:B------:R4:W5:Y:S01]  /*0350*/  LDG.E R10, desc[UR12][R20.64] ;  /* 0x0000000c140a7981 */ /* 0x000962000c1e1900 */
[----:B0-----:R-:W-:-:S04]  /*0360*/  IMAD.WIDE R14, R23, 0x4, R2 ;  /* 0x00000004170e7825 */ /* 0x001fc800078e0202 */
[--C-:B-1----:R-:W-:Y:S01]  /*0370*/  IMAD.WIDE R16, R25, 0x4, R2.reuse ;  /* 0x0000000419107825 */ /* 0x102fe200078e0202 */
[----:B------:R0:W5:Y:S03]  /*0380*/  LDG.E R12, desc[UR12][R14.64] ;  /* 0x0000000c0e0c7981 */ /* 0x000166000c1e1900 */
[--C-:B------:R-:W-:Y:S02]  /*0390*/  IMAD.WIDE R22, R27, 0x4, R2.reuse ;  /* 0x000000041b167825 */ /* 0x100fe400078e0202 */
[----:B------:R-:W5:Y:S02]  /*03a0*/  LDG.E R16, desc[UR12][R16.64] ;  /* 0x0000000c10107981 */ /* 0x000f64000c1e1900 */
[----:B----4-:R-:W-:Y:S02]  /*03b0*/  IMAD.WIDE R18, R29, 0x4, R2 ;  /* 0x000000041d127825 */ /* 0x010fe400078e0202 */
[----:B------:R-:W4:Y:S04]  /*03c0*/  LDG.E R22, desc[UR12][R22.64] ;  /* 0x0000000c16167981 */ /* 0x000f28000c1e1900 */
[----:B------:R1:W4:Y:S01]  /*03d0*/  LDG.E R25, desc[UR12][R18.64] ;  /* 0x0000000c12197981 */ /* 0x000322000c1e1900 */
[----:B------:R-:W-:-:S05]  /*03e0*/  IMAD R24, R5, UR16, R8 ;  /* 0x0000001005187c24 */ /* 0x000fca000f8e0208 */
[----:B------:R-:W-:-:S04]  /*03f0*/  IADD3 R26, PT, PT, R24, UR16, RZ ;  /* 0x00000010181a7c10 */ /* 0x000fc8000fffe0ff */
[----:B------:R-:W-:-:S04]  /*0400*/  IADD3 R28, PT, PT, R26, UR16, RZ ;  /* 0x000000101a1c7c10 */ /* 0x000fc8000fffe0ff */
[----:B------:R-:W-:-:S04]  /*0410*/  IADD3 R30, PT, PT, R28, UR16, RZ ;  /* 0x000000101c1e7c10 */ /* 0x000fc8000fffe0ff */
[----:B------:R-:W-:Y:S01]  /*0420*/  IADD3 R20, PT, PT, R30, UR16, RZ ;  /* 0x000000101e147c10 */ /* 0x000fe2000fffe0ff */
[----:B------:R-:W-:-:S03]  /*0430*/  IMAD R24, R24, UR15, R7 ;  /* 0x0000000f18187c24 */ /* 0x000fc6000f8e0207 */
[----:B0-----:R-:W-:Y:S01]  /*0440*/  IADD3 R14, PT, PT, R20, UR16, RZ ;  /* 0x00000010140e7c10 */ /* 0x001fe2000fffe0ff */
[----:B------:R-:W-:-:S03]  /*0450*/  IMAD R26, R26, UR15, R7 ;  /* 0x0000000f1a1a7c24 */ /* 0x000fc6000f8e0207 */
[----:B-1----:R-:W-:Y:S01]  /*0460*/  IADD3 R18, PT, PT, R14, UR16, RZ ;  /* 0x000000100e127c10 */ /* 0x002fe2000fffe0ff */
[--C-:B------:R-:W-:Y:S01]  /*0470*/  IMAD R28, R28, UR15, R7.reuse ;  /* 0x0000000f1c1c7c24 */ /* 0x100fe2000f8e0207 */
[----:B------:R-:W-:Y:S01]  /*0480*/  LEA R15, R24, UR7, 0x2 ;  /* 0x00000007180f7c11 */ /* 0x000fe2000f8e10ff */
[--C-:B------:R-:W-:Y:S01]  /*0490*/  IMAD R30, R30, UR15, R7.reuse ;  /* 0x0000000f1e1e7c24 */ /* 0x100fe2000f8e0207 */
[----:B------:R-:W-:Y:S01]  /*04a0*/  IADD3 R24, PT, PT, R18, UR16, RZ ;  /* 0x0000001012187c10 */ /* 0x000fe2000fffe0ff */
[--C-:B------:R-:W-:Y:S01]  /*04b0*/  IMAD R20, R20, UR15, R7.reuse ;  /* 0x0000000f14147c24 */ /* 0x100fe2000f8e0207 */
[----:B------:R-:W-:Y:S01]  /*04c0*/  LEA R17, R26, UR7, 0x2 ;  /* 0x000000071a117c11 */ /* 0x000fe2000f8e10ff */
[--C-:B------:R-:W-:Y:S01]  /*04d0*/  IMAD R14, R14, UR15, R7.reuse ;  /* 0x0000000f0e0e7c24 */ /* 0x100fe2000f8e0207 */
[----:B------:R-:W-:Y:S01]  /*04e0*/  LEA R28, R28, UR7, 0x2 ;  /* 0x000000071c1c7c11 */ /* 0x000fe2000f8e10ff */
[--C-:B------:R-:W-:Y:S01]  /*04f0*/  IMAD R18, R18, UR15, R7.reuse ;  /* 0x0000000f12127c24 */ /* 0x100fe2000f8e0207 */
[----:B------:R-:W-:Y:S01]  /*0500*/  LEA R19, R30, UR7, 0x2 ;  /* 0x000000071e137c11 */ /* 0x000fe2000f8e10ff */
[----:B------:R-:W-:Y:S01]  /*0510*/  IMAD R24, R24, UR15, R7 ;  /* 0x0000000f18187c24 */ /* 0x000fe2000f8e0207 */
[----:B------:R-:W-:-:S04]  /*0520*/  LEA R21, R20, UR7, 0x2 ;  /* 0x0000000714157c11 */ /* 0x000fc8000f8e10ff */
[----:B------:R-:W-:Y:S02]  /*0530*/  LEA R24, R24, UR7, 0x2 ;  /* 0x0000000718187c11 */ /* 0x000fe4000f8e10ff */
[----:B------:R-:W-:-:S04]  /*0540*/  IADD3 R5, PT, PT, R5, 0x8, RZ ;  /* 0x0000000805057810 */ /* 0x000fc80007ffe0ff */
[----:B------:R-:W-:Y:S01]  /*0550*/  ISETP.NE.AND P0, PT, R5, R0, PT ;  /* 0x000000000500720c */ /* 0x000fe20003f05270 */
[----:B--2---:R0:W-:Y:S04]  /*0560*/  STS [R15], R4 ;  /* 0x000000040f007388 */ /* 0x0041e80000000800 */
[----:B---3--:R1:W-:Y:S01]  /*0570*/  STS [R17], R6 ;  /* 0x0000000611007388 */ /* 0x0083e20000000800 */
[----:B0-----:R-:W-:-:S03]  /*0580*/  LEA R15, R14, UR7, 0x2 ;  /* 0x000000070e0f7c11 */ /* 0x001fc6000f8e10ff */
[----:B-----5:R0:W-:Y:S01]  /*0590*/  STS [R28], R9 ;  /* 0x000000091c007388 */ /* 0x0201e20000000800 */
[----:B-1----:R-:W-:-:S03]  /*05a0*/  LEA R17, R18, UR7, 0x2 ;  /* 0x0000000712117c11 */ /* 0x002fc6000f8e10ff */
[----:B------:R0:W-:Y:S04]  /*05b0*/  STS [R19], R10 ;  /* 0x0000000a13007388 */ /* 0x0001e80000000800 */
[----:B------:R0:W-:Y:S04]  /*05c0*/  STS [R21], R12 ;  /* 0x0000000c15007388 */ /* 0x0001e80000000800 */
[----:B------:R0:W-:Y:S04]  /*05d0*/  STS [R15], R16 ;  /* 0x000000100f007388 */ /* 0x0001e80000000800 */
[----:B----4-:R0:W-:Y:S04]  /*05e0*/  STS [R17], R22 ;  /* 0x0000001611007388 */ /* 0x0101e80000000800 */
[----:B------:R0:W-:Y:S01]  /*05f0*/  STS [R24], R25 ;  /* 0x0000001918007388 */ /* 0x0001e20000000800 */
[----:B------:R-:W-:Y:S05]  /*0600*/  @P0 BRA `(.L_x_2) ;  /* 0xfffffff800f40947 */ /* 0x000fea000383ffff */
.L_x_1:
[----:B------:R-:W-:Y:S05]  /*0610*/  BRA.U !UP1, `(.L_x_0) ;  /* 0x00000005094c7547 */ /* 0x000fea000b800000 */
[----:B------:R-:W-:Y:S02]  /*0620*/  UISETP.GE.U32.AND UP0, UPT, UR9, 0x4, UPT ;  /* 0x000000040900788c */ /* 0x000fe4000bf06070 */
[----:B------:R-:W-:-:S04]  /*0630*/  ULOP3.LUT UR14, UR10, 0x3, URZ, 0xc0, !UPT ;  /* 0x000000030a0e7892 */ /* 0x000fc8000f8ec0ff */
[----:B------:R-:W-:-:S03]  /*0640*/  UISETP.NE.AND UP1, UPT, UR14, URZ, UPT ;  /* 0x000000ff0e00728c */ /* 0x000fc6000bf25270 */
[----:B------:R-:W-:Y:S08]  /*0650*/  BRA.U !UP0, `(.L_x_3) ;  /* 0x0000000108987547 */ /* 0x000ff0000b800000 */
[----:B------:R-:W1:Y:S01]  /*0660*/  LDCU.64 UR8, c[0x0][0x390] ;  /* 0x00007200ff0877ac */ /* 0x000e620008000a00 */
[----:B0-----:R-:W0:Y:S01]  /*0670*/  LDC.64 R16, c[0x0][0x380] ;  /* 0x0000e000ff107b82 */ /* 0x001e220000000a00 */
[----:B-1----:R-:W-:-:S04]  /*0680*/  IMAD R2, R0, UR9, R11 ;  /* 0x0000000900027c24 */ /* 0x002fc8000f8e020b */
[C---:B------:R-:W-:Y:S01]  /*0690*/  IMAD R3, R2.reuse, UR8, R13 ;  /* 0x0000000802037c24 */ /* 0x040fe2000f8e020d */
[----:B------:R-:W-:-:S03]  /*06a0*/  IADD3 R4, PT, PT, R2, UR9, RZ ;  /* 0x0000000902047c10 */ /* 0x000fc6000fffe0ff */
[----:B0-----:R-:W-:Y:S01]  /*06b0*/  IMAD.WIDE R2, R3, 0x4, R16 ;  /* 0x0000000403027825 */ /* 0x001fe200078e0210 */
[----:B------:R-:W-:-:S03]  /*06c0*/  IADD3 R6, PT, PT, R4, UR9, RZ ;  /* 0x0000000904067c10 */ /* 0x000fc6000fffe0ff */
[--C-:B------:R-:W-:Y:S01]  /*06d0*/  IMAD R5, R4, UR8, R13.reuse ;  /* 0x0000000804057c24 */ /* 0x100fe2000f8e020d */
[C---:B------:R-:W-:Y:S01]  /*06e0*/  IADD3 R10, PT, PT, R6.reuse, UR9, RZ ;  /* 0x00000009060a7c10 */ /* 0x040fe2000fffe0ff */
[----:B------:R-:W-:Y:S01]  /*06f0*/  IMAD R15, R6, UR8, R13 ;  /* 0x00000008060f7c24 */ /* 0x000fe2000f8e020d */
[----:B------:R0:W2:Y:S01]  /*0700*/  LDG.E R2, desc[UR12][R2.64] ;  /* 0x0000000c02027981 */ /* 0x0000a2000c1e1900 */
[----:B------:R-:W-:-:S04]  /*0710*/  IMAD.WIDE R4, R5, 0x4, R16 ;  /* 0x0000000405047825 */ /* 0x000fc800078e0210 */
[----:B------:R-:W-:Y:S02]  /*0720*/  IMAD R9, R10, UR8, R13 ;  /* 0x000000080a097c24 */ /* 0x000fe4000f8e020d */
[--C-:B------:R-:W-:Y:S01]  /*0730*/  IMAD.WIDE R14, R15, 0x4, R16.reuse ;  /* 0x000000040f0e7825 */ /* 0x100fe200078e0210 */
[----:B------:R1:W3:Y:S03]  /*0740*/  LDG.E R4, desc[UR12][R4.64] ;  /* 0x0000000c04047981 */ /* 0x0002e6000c1e1900 */
[----:B------:R-:W-:Y:S02]  /*0750*/  IMAD.WIDE R16, R9, 0x4, R16 ;  /* 0x0000000409107825 */ /* 0x000fe400078e0210 */
[----:B------:R4:W5:Y:S04]  /*0760*/  LDG.E R14, desc[UR12][R14.64] ;  /* 0x0000000c0e0e7981 */ /* 0x000968000c1e1900 */
[----:B------:R-:W5:Y:S01]  /*0770*/  LDG.E R16, desc[UR12][R16.64] ;  /* 0x0000000c10107981 */ /* 0x000f62000c1e1900 */
[----:B------:R-:W0:Y:S01]  /*0780*/  S2UR UR8, SR_CgaCtaId ;  /* 0x00000000000879c3 */ /* 0x000e220000008800 */
[----:B------:R-:W-:-:S05]  /*0790*/  IMAD R6, R0, UR16, R8 ;  /* 0x0000001000067c24 */ /* 0x000fca000f8e0208 */
[----:B------:R-:W-:Y:S01]  /*07a0*/  IADD3 R10, PT, PT, R6, UR16, RZ ;  /* 0x00000010060a7c10 */ /* 0x000fe2000fffe0ff */
[----:B------:R-:W-:-:S03]  /*07b0*/  UMOV UR7, 0x400 ;  /* 0x0000040000077882 */ /* 0x000fc60000000000 */
[----:B------:R-:W-:Y:S01]  /*07c0*/  IADD3 R12, PT, PT, R10, UR16, RZ ;  /* 0x000000100a0c7c10 */ /* 0x000fe2000fffe0ff */
[----:B------:R-:W-:-:S03]  /*07d0*/  IMAD R6, R6, UR15, R7 ;  /* 0x0000000f06067c24 */ /* 0x000fc6000f8e0207 */
[----:B------:R-:W-:Y:S01]  /*07e0*/  IADD3 R18, PT, PT, R12, UR16, RZ ;  /* 0x000000100c127c10 */ /* 0x000fe2000fffe0ff */
[--C-:B------:R-:W-:Y:S02]  /*07f0*/  IMAD R10, R10, UR15, R7.reuse ;  /* 0x0000000f0a0a7c24 */ /* 0x100fe4000f8e0207 */
[--C-:B------:R-:W-:Y:S02]  /*0800*/  IMAD R12, R12, UR15, R7.reuse ;  /* 0x0000000f0c0c7c24 */ /* 0x100fe4000f8e0207 */
[----:B------:R-:W-:Y:S01]  /*0810*/  IMAD R18, R18, UR15, R7 ;  /* 0x0000000f12127c24 */ /* 0x000fe2000f8e0207 */
[----:B0-----:R-:W-:-:S06]  /*0820*/  ULEA UR7, UR8, UR7, 0x18 ;  /* 0x0000000708077291 */ /* 0x001fcc000f8ec0ff */
[----:B------:R-:W-:Y:S02]  /*0830*/  LEA R3, R6, UR7, 0x2 ;  /* 0x0000000706037c11 */ /* 0x000fe4000f8e10ff */
[----:B-1----:R-:W-:Y:S02]  /*0840*/  LEA R5, R10, UR7, 0x2 ;  /* 0x000000070a057c11 */ /* 0x002fe4000f8e10ff */
[----:B------:R-:W-:Y:S02]  /*0850*/  LEA R9, R12, UR7, 0x2 ;  /* 0x000000070c097c11 */ /* 0x000fe4000f8e10ff */
[----:B----4-:R-:W-:Y:S02]  /*0860*/  LEA R15, R18, UR7, 0x2 ;  /* 0x00000007120f7c11 */ /* 0x010fe4000f8e10ff */
[----:B------:R-:W-:Y:S01]  /*0870*/  IADD3 R0, PT, PT, R0, 0x4, RZ ;  /* 0x0000000400007810 */ /* 0x000fe20007ffe0ff */
[----:B--2---:R1:W-:Y:S04]  /*0880*/  STS [R3], R2 ;  /* 0x0000000203007388 */ /* 0x0043e80000000800 */
[----:B---3--:R1:W-:Y:S04]  /*0890*/  STS [R5], R4 ;  /* 0x0000000405007388 */ /* 0x0083e80000000800 */
[----:B-----5:R1:W-:Y:S04]  /*08a0*/  STS [R9], R14 ;  /* 0x0000000e09007388 */ /* 0x0203e80000000800 */
[----:B------:R1:W-:Y:S02]  /*08b0*/  STS [R15], R16 ;  /* 0x000000100f007388 */ /* 0x0003e40000000800 */
.L_x_3:
[----:B------:R-:W-:Y:S05]  /*08c0*/  BRA.U !UP1, `(.L_x_0) ;  /* 0x0000000109a07547 */ /* 0x000fea000b800000 */
[----:B------:R-:W-:Y:S02]  /*08d0*/  UISETP.NE.AND UP0, UPT, UR14, 0x1, UPT ;  /* 0x000000010e00788c */ /* 0x000fe4000bf05270 */
[----:B------:R-:W-:-:S04]  /*08e0*/  ULOP3.LUT UR7, UR10, 0x1, URZ, 0xc0, !UPT ;  /* 0x000000010a077892 */ /* 0x000fc8000f8ec0ff */
[----:B------:R-:W-:-:S03]  /*08f0*/  UISETP.NE.U32.AND UP1, UPT, UR7, 0x1, UPT ;  /* 0x000000010700788c */ /* 0x000fc6000bf25070 */
[----:B------:R-:W-:Y:S08]  /*0900*/  BRA.U !UP0, `(.L_x_4) ;  /* 0x0000000108587547 */ /* 0x000ff0000b800000 */
[----:B------:R-:W2:Y:S01]  /*0910*/  LDCU.64 UR8, c[0x0][0x390] ;  /* 0x00007200ff0877ac */ /* 0x000ea20008000a00 */
[----:B-1----:R-:W1:Y:S01]  /*0920*/  LDC.64 R2, c[0x0][0x380] ;  /* 0x0000e000ff027b82 */ /* 0x002e620000000a00 */
[----:B--2---:R-:W-:-:S04]  /*0930*/  IMAD R4, R0, UR9, R11 ;  /* 0x0000000900047c24 */ /* 0x004fc8000f8e020b */
[C---:B------:R-:W-:Y:S01]  /*0940*/  IMAD R5, R4.reuse, UR8, R13 ;  /* 0x0000000804057c24 */ /* 0x040fe2000f8e020d */
[----:B------:R-:W-:-:S03]  /*0950*/  IADD3 R6, PT, PT, R4, UR9, RZ ;  /* 0x0000000904067c10 */ /* 0x000fc6000fffe0ff */
[----:B-1----:R-:W-:-:S04]  /*0960*/  IMAD.WIDE R4, R5, 0x4, R2 ;  /* 0x0000000405047825 */ /* 0x002fc800078e0202 */
[----:B0-----:R-:W-:Y:S02]  /*0970*/  IMAD R9, R6, UR8, R13 ;  /* 0x0000000806097c24 */ /* 0x001fe4000f8e020d */
[----:B------:R-:W2:Y:S02]  /*0980*/  LDG.E R4, desc[UR12][R4.64] ;  /* 0x0000000c04047981 */ /* 0x000ea4000c1e1900 */
[----:B------:R-:W-:-:S06]  /*0990*/  IMAD.WIDE R2, R9, 0x4, R2 ;  /* 0x0000000409027825 */ /* 0x000fcc00078e0202 */
[----:B------:R-:W3:Y:S01]  /*09a0*/  LDG.E R2, desc[UR12][R2.64] ;  /* 0x0000000c02027981 */ /* 0x000ee2000c1e1900 */
[----:B------:R-:W0:Y:S01]  /*09b0*/  S2UR UR8, SR_CgaCtaId ;  /* 0x00000000000879c3 */ /* 0x000e220000008800 */
[----:B------:R-:W-:Y:S01]  /*09c0*/  IMAD R6, R0, UR16, R8 ;  /* 0x0000001000067c24 */ /* 0x000fe2000f8e0208 */
[----:B------:R-:W-:-:S04]  /*09d0*/  UMOV UR7, 0x400 ;  /* 0x0000040000077882 */ /* 0x000fc80000000000 */
[C---:B------:R-:W-:Y:S01]  /*09e0*/  IADD3 R10, PT, PT, R6.reuse, UR16, RZ ;  /* 0x00000010060a7c10 */ /* 0x040fe2000fffe0ff */
[----:B------:R-:W-:-:S04]  /*09f0*/  IMAD R6, R6, UR15, R7 ;  /* 0x0000000f06067c24 */ /* 0x000fc8000f8e0207 */
[----:B------:R-:W-:Y:S01]  /*0a00*/  IMAD R10, R10, UR15, R7 ;  /* 0x0000000f0a0a7c24 */ /* 0x000fe2000f8e0207 */
[----:B0-----:R-:W-:-:S06]  /*0a10*/  ULEA UR7, UR8, UR7, 0x18 ;  /* 0x0000000708077291 */ /* 0x001fcc000f8ec0ff */
[----:B------:R-:W-:Y:S02]  /*0a20*/  LEA R9, R6, UR7, 0x2 ;  /* 0x0000000706097c11 */ /* 0x000fe4000f8e10ff */
[----:B------:R-:W-:Y:S02]  /*0a30*/  LEA R15, R10, UR7, 0x2 ;  /* 0x000000070a0f7c11 */ /* 0x000fe4000f8e10ff */
[----:B------:R-:W-:Y:S01]  /*0a40*/  IADD3 R0, PT, PT, R0, 0x2, RZ ;  /* 0x0000000200007810 */ /* 0x000fe20007ffe0ff */
[----:B--2---:R2:W-:Y:S04]  /*0a50*/  STS [R9], R4 ;  /* 0x0000000409007388 */ /* 0x0045e80000000800 */
[----:B---3--:R2:W-:Y:S02]  /*0a60*/  STS [R15], R2 ;  /* 0x000000020f007388 */ /* 0x0085e40000000800 */
.L_x_4:
[----:B------:R-:W-:Y:S05]  /*0a70*/  BRA.U UP1, `(.L_x_0) ;  /* 0x0000000101347547 */ /* 0x000fea000b800000 */
[----:B------:R-:W3:Y:S01]  /*0a80*/  LDCU.64 UR8, c[0x0][0x390] ;  /* 0x00007200ff0877ac */ /* 0x000ee20008000a00 */
[----:B-12---:R-:W1:Y:S01]  /*0a90*/  LDC.64 R2, c[0x0][0x380] ;  /* 0x0000e000ff027b82 */ /* 0x006e620000000a00 */
[----:B---3--:R-:W-:-:S04]  /*0aa0*/  IMAD R4, R0, UR9, R11 ;  /* 0x0000000900047c24 */ /* 0x008fc8000f8e020b */
[----:B------:R-:W-:-:S04]  /*0ab0*/  IMAD R5, R4, UR8, R13 ;  /* 0x0000000804057c24 */ /* 0x000fc8000f8e020d */
[----:B-1----:R-:W-:-:S06]  /*0ac0*/  IMAD.WIDE R2, R5, 0x4, R2 ;  /* 0x0000000405027825 */ /* 0x002fcc00078e0202 */
[----:B------:R-:W2:Y:S01]  /*0ad0*/  LDG.E R2, desc[UR12][R2.64] ;  /* 0x0000000c02027981 */ /* 0x000ea2000c1e1900 */
[----:B------:R-:W1:Y:S01]  /*0ae0*/  S2UR UR8, SR_CgaCtaId ;  /* 0x00000000000879c3 */ /* 0x000e620000008800 */
[----:B------:R-:W-:Y:S01]  /*0af0*/  IMAD R0, R0, UR16, R8 ;  /* 0x0000001000007c24 */ /* 0x000fe2000f8e0208 */
[----:B------:R-:W-:-:S03]  /*0b00*/  UMOV UR7, 0x400 ;  /* 0x0000040000077882 */ /* 0x000fc60000000000 */
[----:B------:R-:W-:Y:S01]  /*0b10*/  IMAD R0, R0, UR15, R7 ;  /* 0x0000000f00007c24 */ /* 0x000fe2000f8e0207 */
[----:B-1----:R-:W-:-:S06]  /*0b20*/  ULEA UR7, UR8, UR7, 0x18 ;  /* 0x0000000708077291 */ /* 0x002fcc000f8ec0ff */
[----:B------:R-:W-:-:S05]  /*0b30*/  LEA R5, R0, UR7, 0x2 ;  /* 0x0000000700057c11 */ /* 0x000fca000f8e10ff */
[----:B--2---:R3:W-:Y:S02]  /*0b40*/  STS [R5], R2 ;  /* 0x0000000205007388 */ /* 0x0047e40000000800 */
.L_x_0:
[----:B------:R-:W-:-:S04]  /*0b50*/  UIADD3 UR14, UPT, UPT, -UR6, UR10, URZ ;  /* 0x0000000a060e7290 */ /* 0x000fc8000fffe1ff */
[----:B------:R-:W-:-:S06]  /*0b60*/  UISETP.GE.AND UP0, UPT, UR6, UR14, UPT ;  /* 0x0000000e0600728c */ /* 0x000fcc000bf06270 */
[----:B------:R-:W-:-:S13]  /*0b70*/  PLOP3.LUT P0, PT, PT, PT, UP0, 0x80, 0x8 ;  /* 0x000000000008781c */ /* 0x000fda0003f0f008 */
[----:B------:R-:W-:Y:S05]  /*0b80*/  @P0 EXIT ;  /* 0x000000000000094d */ /* 0x000fea0003800000 */
[----:B-123--:R-:W0:Y:S01]  /*0b90*/  LDC.64 R2, c[0x0][0x390] ;  /* 0x0000e400ff027b82 */ /* 0x00ee220000000a00 */
[----:B------:R-:W-:Y:S01]  /*0ba0*/  UISETP.GE.AND UP0, UPT, UR11, 0x2, UPT ;  /* 0x000000020b00788c */ /* 0x000fe2000bf06270 */
[----:B------:R-:W-:Y:S02]  /*0bb0*/  IADD3 R13, PT, PT, R13, UR6, RZ ;  /* 0x000000060d0d7c10 */ /* 0x000fe4000fffe0ff */
[----:B------:R-:W-:Y:S01]  /*0bc0*/  IADD3 R11, PT, PT, R11, UR6, RZ ;  /* 0x000000060b0b7c10 */ /* 0x000fe2000fffe0ff */
[----:B0-----:R-:W-:-:S04]  /*0bd0*/  IMAD R10, R3, R2, RZ ;  /* 0x00000002030a7224 */ /* 0x001fc800078e02ff */
[----:B------:R-:W-:Y:S01]  /*0be0*/  IMAD R9, R11, R2, R13 ;  /* 0x000000020b097224 */ /* 0x000fe200078e020d */
[----:B------:R-:W-:Y:S06]  /*0bf0*/  BRA.U !UP0, `(.L_x_5) ;  /* 0x0000001108147547 */ /* 0x000fec000b800000 */
[----:B------:R-:W-:Y:S01]  /*0c00*/  MOV R0, UR4 ;  /* 0x0000000400007c02 */ /* 0x000fe20008000f00 */
[----:B------:R-:W-:Y:S01]  /*0c10*/  ULOP3.LUT UR8, UR6, 0x3ffffffc, URZ, 0xc0, !UPT ;  /* 0x3ffffffc06087892 */ /* 0x000fe2000f8ec0ff */
[----:B------:R-:W-:Y:S01]  /*0c20*/  MOV R3, UR5 ;  /* 0x0000000500037c02 */ /* 0x000fe20008000f00 */
[----:B------:R-:W-:Y:S02]  /*0c30*/  UIADD3 UR10, UPT, UPT, UR6, -0x1, URZ ;  /* 0xffffffff060a7890 */ /* 0x000fe4000fffe0ff */
[----:B------:R-:W-:Y:S01]  /*0c40*/  IADD3 R7, PT, PT, R0, UR6, R7 ;  /* 0x0000000600077c10 */ /* 0x000fe2000fffe007 */
[----:B------:R-:W-:Y:S02]  /*0c50*/  ULOP3.LUT UR11, UR6, 0x3, URZ, 0xc0, !UPT ;  /* 0x00000003060b7892 */ /* 0x000fe4000f8ec0ff */
[----:B------:R-:W-:Y:S01]  /*0c60*/  IADD3 R8, PT, PT, R3, UR6, R8 ;  /* 0x0000000603087c10 */ /* 0x000fe2000fffe008 */
[----:B------:R-:W-:Y:S02]  /*0c70*/  ULOP3.LUT UP0, URZ, UR6, 0x1, URZ, 0xc0, !UPT ;  /* 0x0000000106ff7892 */ /* 0x000fe4000f80c0ff */
[----:B------:R-:W-:-:S12]  /*0c80*/  UIADD3 UR7, UPT, UPT, -UR8, URZ, URZ ;  /* 0x000000ff08077290 */ /* 0x000fd8000fffe1ff */
.L_x_10:
[----:B0-----:R-:W0:Y:S01]  /*0c90*/  LDC.64 R14, c[0x0][0x380] ;  /* 0x0000e000ff0e7b82 */ /* 0x001e220000000a00 */
[----:B------:R-:W-:-:S07]  /*0ca0*/  IMAD R6, R10, UR6, R9 ;  /* 0x000000060a067c24 */ /* 0x000fce000f8e0209 */
[----:B-1----:R-:W1:Y:S01]  /*0cb0*/  LDC.64 R18, c[0x0][0x388] ;  /* 0x0000e200ff127b82 */ /* 0x002e620000000a00 */
[----:B0-----:R-:W-:-:S05]  /*0cc0*/  IMAD.WIDE R16, R6, 0x4, R14 ;  /* 0x0000000406107825 */ /* 0x001fca00078e020e */
[----:B--2---:R-:W2:Y:S01]  /*0cd0*/  LDG.E R27, desc[UR12][R16.64] ;  /* 0x0000000c101b7981 */ /* 0x004ea2000c1e1900 */
[----:B------:R-:W-:Y:S01]  /*0ce0*/  UISETP.GE.U32.AND UP1, UPT, UR10, 0x3, UPT ;  /* 0x000000030a00788c */ /* 0x000fe2000bf26070 */
[----:B-1-3--:R-:W-:Y:S01]  /*0cf0*/  IMAD.WIDE R20, R6, 0x4, R18 ;  /* 0x0000000406147825 */ /* 0x00afe200078e0212 */
[----:B------:R-:W-:-:S04]  /*0d00*/  UMOV UR4, URZ ;  /* 0x000000ff00047c82 */ /* 0x000fc80008000000 */
[----:B--2---:R0:W-:Y:S03]  /*0d10*/  STG.E desc[UR12][R20.64], R27 ;  /* 0x0000001b14007986 */ /* 0x0041e6000c10190c */
[----:B------:R-:W-:Y:S05]  /*0d20*/  BRA.U !UP1, `(.L_x_6) ;  /* 0x0000000909147547 */ /* 0x000fea000b800000 */
[----:B------:R-:W1:Y:S01]  /*0d30*/  LDC.64 R22, c[0x0][0x390] ;  /* 0x0000e400ff167b82 */ /* 0x000e620000000a00 */
[----:B------:R-:W-:Y:S01]  /*0d40*/  UIADD3 UR4, UPT, UPT, UR6, -0x3, URZ ;  /* 0xfffffffd06047890 */ /* 0x000fe2000fffe0ff */
[-C--:B------:R-:W-:Y:S01]  /*0d50*/  MOV R4, R6.reuse ;  /* 0x0000000600047202 */ /* 0x080fe20000000f00 */
[----:B------:R-:W-:Y:S01]  /*0d60*/  UIADD3 UR5, UPT, UPT, UR6, -0x2, URZ ;  /* 0xfffffffe06057890 */ /* 0x000fe2000fffe0ff */
[-C--:B------:R-:W-:Y:S01]  /*0d70*/  MOV R5, R6.reuse ;  /* 0x0000000600057202 */ /* 0x080fe20000000f00 */
[----:B------:R-:W-:Y:S01]  /*0d80*/  UIADD3 UR9, UPT, UPT, UR6, -0x1, URZ ;  /* 0xffffffff06097890 */ /* 0x000fe2000fffe0ff */
[-C--:B------:R-:W-:Y:S02]  /*0d90*/  MOV R3, R6.reuse ;  /* 0x0000000600037202 */ /* 0x080fe40000000f00 */
[-C--:B------:R-:W-:Y:S02]  /*0da0*/  MOV R2, R6.reuse ;  /* 0x0000000600027202 */ /* 0x080fe40000000f00 */
[----:B------:R-:W-:Y:S01]  /*0db0*/  MOV R0, R6 ;  /* 0x0000000600007202 */ /* 0x000fe20000000f00 */
[----:B-1----:R-:W-:-:S02]  /*0dc0*/  IMAD R12, R23, UR6, R8 ;  /* 0x00000006170c7c24 */ /* 0x002fc4000f8e0208 */
[C-C-:B------:R-:W-:Y:S01]  /*0dd0*/  IMAD R37, R23.reuse, UR4, R8.reuse ;  /* 0x0000000417257c24 */ /* 0x140fe2000f8e0208 */
[----:B------:R-:W-:Y:S01]  /*0de0*/  UMOV UR4, URZ ;  /* 0x000000ff00047c82 */ /* 0x000fe20008000000 */
[C-C-:B------:R-:W-:Y:S01]  /*0df0*/  IMAD R39, R23.reuse, UR5, R8.reuse ;  /* 0x0000000517277c24 */ /* 0x140fe2000f8e0208 */
[C---:B------:R-:W-:Y:S01]  /*0e00*/  IADD3 R43, PT, PT, R12.reuse, -0x2, RZ ;  /* 0xfffffffe0c2b7810 */ /* 0x040fe20007ffe0ff */
[----:B------:R-:W-:Y:S01]  /*0e10*/  IMAD R41, R23, UR9, R8 ;  /* 0x0000000917297c24 */ /* 0x000fe2000f8e0208 */
[C---:B------:R-:W-:Y:S01]  /*0e20*/  IADD3 R23, PT, PT, R12.reuse, -0x3, RZ ;  /* 0xfffffffd0c177810 */ /* 0x040fe20007ffe0ff */
[-CC-:B------:R-:W-:Y:S01]  /*0e30*/  IMAD R37, R37, R22.reuse, R7.reuse ;  /* 0x0000001625257224 */ /* 0x180fe200078e0207 */
[----:B------:R-:W-:Y:S01]  /*0e40*/  IADD3 R12, PT, PT, R12, -0x1, RZ ;  /* 0xffffffff0c0c7810 */ /* 0x000fe20007ffe0ff */
[-CC-:B------:R-:W-:Y:S01]  /*0e50*/  IMAD R39, R39, R22.reuse, R7.reuse ;  /* 0x0000001627277224 */ /* 0x180fe200078e0207 */
[----:B------:R-:W-:Y:S01]  /*0e60*/  UMOV UR5, UR7 ;  /* 0x0000000700057c82 */ /* 0x000fe20008000000 */
[----:B------:R-:W-:-:S02]  /*0e70*/  IMAD R41, R41, R22, R7 ;  /* 0x0000001629297224 */ /* 0x000fc400078e0207 */
[-CC-:B------:R-:W-:Y:S02]  /*0e80*/  IMAD R23, R23, R22.reuse, R7.reuse ;  /* 0x0000001617177224 */ /* 0x180fe400078e0207 */
[-CC-:B------:R-:W-:Y:S02]  /*0e90*/  IMAD R43, R43, R22.reuse, R7.reuse ;  /* 0x000000162b2b7224 */ /* 0x180fe400078e0207 */
[----:B------:R-:W-:-:S07]  /*0ea0*/  IMAD R45, R12, R22, R7 ;  /* 0x000000160c2d7224 */ /* 0x000fce00078e0207 */
.L_x_7:
[----:B------:R-:W-:-:S05]  /*0eb0*/  MOV R29, UR4 ;  /* 0x00000004001d7c02 */ /* 0x000fca0008000f00 */
[----:B------:R-:W-:-:S05]  /*0ec0*/  IMAD.WIDE R28, R29, 0x4, R16 ;  /* 0x000000041d1c7825 */ /* 0x000fca00078e0210 */
[----:B--2---:R-:W2:Y:S01]  /*0ed0*/  LDG.E R12, desc[UR12][R28.64] ;  /* 0x0000000c1c0c7981 */ /* 0x004ea2000c1e1900 */
[----:B0-----:R-:W-:-:S04]  /*0ee0*/  IMAD.WIDE R20, R6, 0x4, R18 ;  /* 0x0000000406147825 */ /* 0x001fc800078e0212 */
[----:B--2---:R-:W-:Y:S01]  /*0ef0*/  FADD R25, R12, R27 ;  /* 0x0000001b0c197221 */ /* 0x004fe20000000000 */
[----:B------:R-:W-:-:S04]  /*0f00*/  IMAD.WIDE R26, R4, 0x4, R14 ;  /* 0x00000004041a7825 */ /* 0x000fc800078e020e */
[----:B------:R0:W-:Y:S04]  /*0f10*/  STG.E desc[UR12][R20.64], R25 ;  /* 0x0000001914007986 */ /* 0x0001e8000c10190c */
[----:B------:R-:W2:Y:S01]  /*0f20*/  LDG.E R12, desc[UR12][R26.64] ;  /* 0x0000000c1a0c7981 */ /* 0x000ea2000c1e1900 */
[----:B------:R-:W-:-:S04]  /*0f30*/  IMAD.WIDE R30, R5, 0x4, R14 ;  /* 0x00000004051e7825 */ /* 0x000fc800078e020e */
[----:B--2---:R-:W-:-:S05]  /*0f40*/  FADD R33, R25, R12 ;  /* 0x0000000c19217221 */ /* 0x004fca0000000000 */
[----:B------:R1:W-:Y:S04]  /*0f50*/  STG.E desc[UR12][R20.64], R33 ;  /* 0x0000002114007986 */ /* 0x0003e8000c10190c */
[----:B------:R-:W2:Y:S01]  /*0f60*/  LDG.E R12, desc[UR12][R30.64] ;  /* 0x0000000c1e0c7981 */ /* 0x000ea2000c1e1900 */
[----:B------:R-:W-:-:S04]  /*0f70*/  IMAD.WIDE R34, R3, 0x4, R14 ;  /* 0x0000000403227825 */ /* 0x000fc800078e020e */
[----:B--2---:R-:W-:-:S05]  /*0f80*/  FADD R12, R33, R12 ;  /* 0x0000000c210c7221 */ /* 0x004fca0000000000 */
[----:B------:R2:W-:Y:S04]  /*0f90*/  STG.E desc[UR12][R20.64], R12 ;  /* 0x0000000c14007986 */ /* 0x0005e8000c10190c */
[----:B------:R-:W3:Y:S01]  /*0fa0*/  LDG.E R35, desc[UR12][R34.64] ;  /* 0x0000000c22237981 */ /* 0x000ee2000c1e1900 */
[----:B0-----:R-:W-:-:S04]  /*0fb0*/  IMAD.WIDE R24, R2, 0x4, R14 ;  /* 0x0000000402187825 */ /* 0x001fc800078e020e */
[----:B---3--:R-:W-:-:S05]  /*0fc0*/  FADD R36, R12, R35 ;  /* 0x000000230c247221 */ /* 0x008fca0000000000 */
[----:B------:R0:W-:Y:S04]  /*0fd0*/  STG.E desc[UR12][R20.64], R36 ;  /* 0x0000002414007986 */ /* 0x0001e8000c10190c */
[----:B------:R-:W3:Y:S02]  /*0fe0*/  LDG.E R32, desc[UR12][R24.64] ;  /* 0x0000000c18207981 */ /* 0x000ee4000c1e1900 */
[----:B---3--:R-:W-:Y:S01]  /*0ff0*/  FADD R38, R36, R32 ;  /* 0x0000002024267221 */ /* 0x008fe20000000000 */
[----:B-1----:R-:W-:-:S04]  /*1000*/  IMAD.WIDE R32, R0, 0x4, R14 ;  /* 0x0000000400207825 */ /* 0x002fc800078e020e */
[----:B------:R1:W-:Y:S04]  /*1010*/  STG.E desc[UR12][R20.64], R38 ;  /* 0x0000002614007986 */ /* 0x0003e8000c10190c */
[----:B------:R-:W3:Y:S02]  /*1020*/  LDG.E R33, desc[UR12][R32.64] ;  /* 0x0000000c20217981 */ /* 0x000ee4000c1e1900 */
[----:B---3--:R-:W-:-:S05]  /*1030*/  FADD R40, R38, R33 ;  /* 0x0000002126287221 */ /* 0x008fca0000000000 */
[----:B------:R3:W-:Y:S04]  /*1040*/  STG.E desc[UR12][R20.64], R40 ;  /* 0x0000002814007986 */ /* 0x0007e8000c10190c */
[----:B------:R-:W2:Y:S02]  /*1050*/  LDG.E R35, desc[UR12][R28.64+0x4] ;  /* 0x0000040c1c237981 */ /* 0x000ea4000c1e1900 */
[----:B--2---:R-:W-:-:S05]  /*1060*/  FADD R12, R40, R35 ;  /* 0x00000023280c7221 */ /* 0x004fca0000000000 */
[----:B------:R2:W-:Y:S04]  /*1070*/  STG.E desc[UR12][R20.64], R12 ;  /* 0x0000000c14007986 */ /* 0x0005e8000c10190c */
[----:B------:R-:W0:Y:S01]  /*1080*/  LDG.E R35, desc[UR12][R26.64+-0x4] ;  /* 0xfffffc0c1a237981 */ /* 0x000e22000c1e1900 */
[----:B------:R-:W-:-:S04]  /*1090*/  IMAD.WIDE R30, R22, 0x4, R30 ;  /* 0x00000004161e7825 */ /* 0x000fc800078e021e */
[----:B0-----:R-:W-:-:S05]  /*10a0*/  FADD R36, R12, R35 ;  /* 0x000000230c247221 */ /* 0x001fca0000000000 */
[----:B------:R0:W-:Y:S04]  /*10b0*/  STG.E desc[UR12][R20.64], R36 ;  /* 0x0000002414007986 */ /* 0x0001e8000c10190c */
[----:B------:R-:W1:Y:S02]  /*10c0*/  LDG.E R35, desc[UR12][R30.64] ;  /* 0x0000000c1e237981 */ /* 0x000e64000c1e1900 */
[----:B-1----:R-:W-:Y:S01]  /*10d0*/  FADD R38, R36, R35 ;  /* 0x0000002324267221 */ /* 0x002fe20000000000 */
[----:B------:R-:W-:-:S04]  /*10e0*/  IMAD.WIDE R34, R45, 0x4, R14 ;  /* 0x000000042d227825 */ /* 0x000fc800078e020e */
[----:B------:R-:W-:Y:S04]  /*10f0*/  STG.E desc[UR12][R20.64], R38 ;  /* 0x0000002614007986 */ /* 0x000fe8000c10190c */
[----:B------:R-:W3:Y:S01]  /*1100*/  LDG.E R35, desc[UR12][R34.64] ;  /* 0x0000000c22237981 */ /* 0x000ee2000c1e1900 */
[----:B------:R-:W-:-:S04]  /*1110*/  IMAD.WIDE R24, R10, 0x4, R24 ;  /* 0x000000040a187825 */ /* 0x000fc800078e0218 */
[----:B---3--:R-:W-:-:S05]  /*1120*/  FADD R40, R38, R35 ;  /* 0x0000002326287221 */ /* 0x008fca0000000000 */
[----:B------:R-:W-:Y:S04]  /*1130*/  STG.E desc[UR12][R20.64], R40 ;  /* 0x0000002814007986 */ /* 0x000fe8000c10190c */
[----:B------:R-:W2:Y:S02]  /*1140*/  LDG.E R33, desc[UR12][R24.64] ;  /* 0x0000000c18217981 */ /* 0x000ea4000c1e1900 */
[----:B--2---:R-:W-:Y:S01]  /*1150*/  FADD R12, R40, R33 ;  /* 0x00000021280c7221 */ /* 0x004fe20000000000 */
[----:B------:R-:W-:-:S04]  /*1160*/  IMAD.WIDE R32, R41, 0x4, R14 ;  /* 0x0000000429207825 */ /* 0x000fc800078e020e */
[----:B------:R1:W-:Y:S04]  /*1170*/  STG.E desc[UR12][R20.64], R12 ;  /* 0x0000000c14007986 */ /* 0x0003e8000c10190c */
[----:B------:R-:W0:Y:S02]  /*1180*/  LDG.E R33, desc[UR12][R32.64] ;  /* 0x0000000c20217981 */ /* 0x000e24000c1e1900 */
[----:B0-----:R-:W-:-:S05]  /*1190*/  FADD R36, R12, R33 ;  /* 0x000000210c247221 */ /* 0x001fca0000000000 */
[----:B------:R0:W-:Y:S04]  /*11a0*/  STG.E desc[UR12][R20.64], R36 ;  /* 0x0000002414007986 */ /* 0x0001e8000c10190c */
[----:B------:R-:W2:Y:S02]  /*11b0*/  LDG.E R35, desc[UR12][R28.64+0x8] ;  /* 0x0000080c1c237981 */ /* 0x000ea4000c1e1900 */
[----:B--2---:R-:W-:-:S05]  /*11c0*/  FADD R35, R36, R35 ;  /* 0x0000002324237221 */ /* 0x004fca0000000000 */
[----:B------:R2:W-:Y:S04]  /*11d0*/  STG.E desc[UR12][R20.64], R35 ;  /* 0x0000002314007986 */ /* 0x0005e8000c10190c */
[----:B------:R-:W3:Y:S01]  /*11e0*/  LDG.E R34, desc[UR12][R26.64+-0x8] ;  /* 0xfffff80c1a227981 */ /* 0x000ee2000c1e1900 */
[----:B------:R-:W-:-:S04]  /*11f0*/  IMAD.WIDE R30, R22, 0x4, R30 ;  /* 0x00000004161e7825 */ /* 0x000fc800078e021e */
[----:B---3--:R-:W-:-:S05]  /*1200*/  FADD R34, R35, R34 ;  /* 0x0000002223227221 */ /* 0x008fca0000000000 */
[----:B------:R3:W-:Y:S04]  /*1210*/  STG.E desc[UR12][R20.64], R34 ;  /* 0x0000002214007986 */ /* 0x0007e8000c10190c */
[----:B-1----:R-:W4:Y:S01]  /*1220*/  LDG.E R12, desc[UR12][R30.64] ;  /* 0x0000000c1e0c7981 */ /* 0x002f22000c1e1900 */
[----:B------:R-:W-:-:S04]  /*1230*/  IMAD.WIDE R32, R43, 0x4, R14 ;  /* 0x000000042b207825 */ /* 0x000fc800078e020e */
[----:B----4-:R-:W-:-:S05]  /*1240*/  FADD R12, R34, R12 ;  /* 0x0000000c220c7221 */ /* 0x010fca0000000000 */
[----:B------:R1:W-:Y:S04]  /*1250*/  STG.E desc[UR12][R20.64], R12 ;  /* 0x0000000c14007986 */ /* 0x0003e8000c10190c */
[----:B------:R-:W0:Y:S01]  /*1260*/  LDG.E R33, desc[UR12][R32.64] ;  /* 0x0000000c20217981 */ /* 0x000e22000c1e1900 */
[----:B------:R-:W-:-:S04]  /*1270*/  IMAD.WIDE R24, R10, 0x4, R24 ;  /* 0x000000040a187825 */ /* 0x000fc800078e0218 */
[----:B0-----:R-:W-:-:S05]  /*1280*/  FADD R36, R12, R33 ;  /* 0x000000210c247221 */ /* 0x001fca0000000000 */
[----:B------:R0:W-:Y:S04]  /*1290*/  STG.E desc[UR12][R20.64], R36 ;  /* 0x0000002414007986 */ /* 0x0001e8000c10190c */
[----:B--2---:R-:W2:Y:S02]  /*12a0*/  LDG.E R35, desc[UR12][R24.64] ;  /* 0x0000000c18237981 */ /* 0x004ea4000c1e1900 */
[----:B--2---:R-:W-:Y:S01]  /*12b0*/  FADD R38, R36, R35 ;  /* 0x0000002324267221 */ /* 0x004fe20000000000 */
[----:B---3--:R-:W-:-:S04]  /*12c0*/  IMAD.WIDE R34, R39, 0x4, R14 ;  /* 0x0000000427227825 */ /* 0x008fc800078e020e */
[----:B------:R-:W-:Y:S04]  /*12d0*/  STG.E desc[UR12][R20.64], R38 ;  /* 0x0000002614007986 */ /* 0x000fe8000c10190c */
[----:B------:R-:W2:Y:S02]  /*12e0*/  LDG.E R35, desc[UR12][R34.64] ;  /* 0x0000000c22237981 */ /* 0x000ea4000c1e1900 */
[----:B--2---:R-:W-:-:S05]  /*12f0*/  FADD R40, R38, R35 ;  /* 0x0000002326287221 */ /* 0x004fca0000000000 */
[----:B------:R-:W-:Y:S04]  /*1300*/  STG.E desc[UR12][R20.64], R40 ;  /* 0x0000002814007986 */ /* 0x000fe8000c10190c */
[----:B------:R-:W1:Y:S02]  /*1310*/  LDG.E R29, desc[UR12][R28.64+0xc] ;  /* 0x00000c0c1c1d7981 */ /* 0x000e64000c1e1900 */
[----:B-1----:R-:W-:-:S05]  /*1320*/  FADD R12, R40, R29 ;  /* 0x0000001d280c7221 */ /* 0x002fca0000000000 */
[----:B------:R1:W-:Y:S04]  /*1330*/  STG.E desc[UR12][R20.64], R12 ;  /* 0x0000000c14007986 */ /* 0x0003e8000c10190c */
[----:B------:R-:W0:Y:S01]  /*1340*/  LDG.E R27, desc[UR12][R26.64+-0xc] ;  /* 0xfffff40c1a1b7981 */ /* 0x000e22000c1e1900 */
[----:B------:R-:W-:-:S04]  /*1350*/  IMAD.WIDE R32, R22, 0x4, R30 ;  /* 0x0000000416207825 */ /* 0x000fc800078e021e */
[----:B0-----:R-:W-:-:S05]  /*1360*/  FADD R36, R12, R27 ;  /* 0x0000001b0c247221 */ /* 0x001fca0000000000 */
[----:B------:R2:W-:Y:S04]  /*1370*/  STG.E desc[UR12][R20.64], R36 ;  /* 0x0000002414007986 */ /* 0x0005e8000c10190c */
[----:B------:R-:W3:Y:S01]  /*1380*/  LDG.E R33, desc[UR12][R32.64] ;  /* 0x0000000c20217981 */ /* 0x000ee2000c1e1900 */
[----:B------:R-:W-:-:S04]  /*1390*/  IMAD.WIDE R30, R23, 0x4, R14 ;  /* 0x00000004171e7825 */ /* 0x000fc800078e020e */
[----:B---3--:R-:W-:-:S05]  /*13a0*/  FADD R35, R36, R33 ;  /* 0x0000002124237221 */ /* 0x008fca0000000000 */
[----:B------:R2:W-:Y:S04]  /*13b0*/  STG.E desc[UR12][R20.64], R35 ;  /* 0x0000002314007986 */ /* 0x0005e8000c10190c */
[----:B------:R-:W3:Y:S01]  /*13c0*/  LDG.E R30, desc[UR12][R30.64] ;  /* 0x0000000c1e1e7981 */ /* 0x000ee2000c1e1900 */
[----:B------:R-:W-:-:S04]  /*13d0*/  IMAD.WIDE R28, R10, 0x4, R24 ;  /* 0x000000040a1c7825 */ /* 0x000fc800078e0218 */
[----:B---3--:R-:W-:-:S05]  /*13e0*/  FADD R34, R35, R30 ;  /* 0x0000001e23227221 */ /* 0x008fca0000000000 */
[----:B------:R2:W-:Y:S04]  /*13f0*/  STG.E desc[UR12][R20.64], R34 ;  /* 0x0000002214007986 */ /* 0x0005e8000c10190c */
[----:B------:R-:W1:Y:S01]  /*1400*/  LDG.E R29, desc[UR12][R28.64] ;  /* 0x0000000c1c1d7981 */ /* 0x000e62000c1e1900 */
[----:B------:R-:W-:-:S04]  /*1410*/  IMAD.WIDE R24, R37, 0x4, R14 ;  /* 0x0000000425187825 */ /* 0x000fc800078e020e */
[----:B-1----:R-:W-:-:S05]  /*1420*/  FADD R12, R34, R29 ;  /* 0x0000001d220c7221 */ /* 0x002fca0000000000 */
[----:B------:R2:W-:Y:S04]  /*1430*/  STG.E desc[UR12][R20.64], R12 ;  /* 0x0000000c14007986 */ /* 0x0005e8000c10190c */
[----:B------:R-:W3:Y:S01]  /*1440*/  LDG.E R25, desc[UR12][R24.64] ;  /* 0x0000000c18197981 */ /* 0x000ee2000c1e1900 */
[----:B------:R-:W-:Y:S01]  /*1450*/  UIADD3 UR5, UPT, UPT, UR5, 0x4, URZ ;  /* 0x0000000405057890 */ /* 0x000fe2000fffe0ff */
[----:B------:R-:W-:Y:S01]  /*1460*/  IADD3 R26, PT, PT, -R22, RZ, RZ ;  /* 0x000000ff161a7210 */ /* 0x000fe20007ffe1ff */
[C---:B------:R-:W-:Y:S01]  /*1470*/  IMAD R39, R10.reuse, -0x4, R39 ;  /* 0xfffffffc0a277824 */ /* 0x040fe200078e0227 */
[----:B------:R-:W-:Y:S01]  /*1480*/  LEA R2, R10, R2, 0x2 ;  /* 0x000000020a027211 */ /* 0x000fe200078e10ff */
[----:B------:R-:W-:Y:S01]  /*1490*/  UISETP.NE.AND UP1, UPT, UR5, URZ, UPT ;  /* 0x000000ff0500728c */ /* 0x000fe2000bf25270 */
[----:B------:R-:W-:Y:S01]  /*14a0*/  LEA R23, R26, R23, 0x2 ;  /* 0x000000171a177211 */ /* 0x000fe200078e10ff */
[----:B------:R-:W-:Y:S01]  /*14b0*/  IMAD R41, R10, -0x4, R41 ;  /* 0xfffffffc0a297824 */ /* 0x000fe200078e0229 */
[----:B------:R-:W-:Y:S01]  /*14c0*/  LEA R43, R26, R43, 0x2 ;  /* 0x0000002b1a2b7211 */ /* 0x000fe200078e10ff */
[----:B------:R-:W-:Y:S01]  /*14d0*/  IMAD R0, R10, -0x4, R0 ;  /* 0xfffffffc0a007824 */ /* 0x000fe200078e0200 */
[----:B------:R-:W-:Y:S01]  /*14e0*/  LEA R45, R26, R45, 0x2 ;  /* 0x0000002d1a2d7211 */ /* 0x000fe200078e10ff */
[----:B------:R-:W-:Y:S01]  /*14f0*/  IMAD R37, R10, -0x4, R37 ;  /* 0xfffffffc0a257824 */ /* 0x000fe200078e0225 */
[----:B------:R-:W-:Y:S01]  /*1500*/  LEA R3, R26, R3, 0x2 ;  /* 0x000000031a037211 */ /* 0x000fe200078e10ff */
[----:B------:R-:W-:Y:S01]  /*1510*/  UIADD3 UR4, UPT, UPT, UR4, 0x4, URZ ;  /* 0x0000000404047890 */ /* 0x000fe2000fffe0ff */
[----:B------:R-:W-:-:S02]  /*1520*/  LEA R5, R22, R5, 0x2 ;  /* 0x0000000516057211 */ /* 0x000fc400078e10ff */
[----:B------:R-:W-:Y:S01]  /*1530*/  IADD3 R4, PT, PT, R4, -0x4, RZ ;  /* 0xfffffffc04047810 */ /* 0x000fe20007ffe0ff */
[----:B---3--:R-:W-:-:S05]  /*1540*/  FADD R27, R12, R25 ;  /* 0x000000190c1b7221 */ /* 0x008fca0000000000 */
[----:B------:R2:W-:Y:S01]  /*1550*/  STG.E desc[UR12][R20.64], R27 ;  /* 0x0000001b14007986 */ /* 0x0005e2000c10190c */
[----:B------:R-:W-:Y:S05]  /*1560*/  BRA.U UP1, `(.L_x_7) ;  /* 0xfffffff901507547 */ /* 0x000fea000b83ffff */
[----:B------:R-:W-:-:S05]  /*1570*/  UMOV UR4, UR8 ;  /* 0x0000000800047c82 */ /* 0x000fca0008000000 */
.L_x_6:
[----:B------:R-:W-:-:S09]  /*1580*/  UISETP.NE.AND UP1, UPT, UR11, URZ, UPT ;  /* 0x000000ff0b00728c */ /* 0x000fd2000bf25270 */
[----:B------:R-:W-:Y:S05]  /*1590*/  BRA.U !UP1, `(.L_x_8) ;  /* 0x0000000509987547 */ /* 0x000fea000b800000 */
[----:B------:R-:W-:Y:S01]  /*15a0*/  UISETP.NE.AND UP1, UPT, UR11, 0x1, UPT ;  /* 0x000000010b00788c */ /* 0x000fe2000bf25270 */
[----:B------:R-:W-:-:S08]  /*15b0*/  IMAD R0, R10, UR6, R13 ;  /* 0x000000060a007c24 */ /* 0x000fd0000f8e020d */
[----:B------:R-:W-:Y:S05]  /*15c0*/  BRA.U !UP1, `(.L_x_9) ;  /* 0x0000000109fc7547 */ /* 0x000fea000b800000 */
[----:B------:R-:W-:Y:S01]  /*15d0*/  MOV R3, UR4 ;  /* 0x0000000400037c02 */ /* 0x000fe20008000f00 */
[----:B------:R-:W1:Y:S04]  /*15e0*/  LDC R25, c[0x0][0x390] ;  /* 0x0000e400ff197b82 */ /* 0x000e680000000800 */
[----:B------:R-:W-:-:S05]  /*15f0*/  IMAD.WIDE.U32 R2, R3, 0x4, R16 ;  /* 0x0000000403027825 */ /* 0x000fca00078e0010 */
[----:B------:R-:W0:Y:S01]  /*1600*/  LDG.E R4, desc[UR12][R2.64] ;  /* 0x0000000c02047981 */ /* 0x000e22000c1e1900 */
[----:B------:R-:W-:Y:S01]  /*1610*/  IADD3 R5, PT, PT, R6, -UR4, RZ ;  /* 0x8000000406057c10 */ /* 0x000fe2000fffe0ff */
[----:B0-2---:R-:W-:-:S04]  /*1620*/  FADD R27, R27, R4 ;  /* 0x000000041b1b7221 */ /* 0x005fc80000000000 */
[----:B------:R-:W-:Y:S01]  /*1630*/  IMAD.WIDE R4, R5, 0x4, R14 ;  /* 0x0000000405047825 */ /* 0x000fe200078e020e */
[----:B------:R0:W-:Y:S04]  /*1640*/  STG.E desc[UR12][R20.64], R27 ;  /* 0x0000001b14007986 */ /* 0x0001e8000c10190c */
[----:B------:R-:W2:Y:S01]  /*1650*/  LDG.E R12, desc[UR12][R4.64] ;  /* 0x0000000c040c7981 */ /* 0x000ea2000c1e1900 */
[----:B------:R-:W-:-:S05]  /*1660*/  IADD3 R18, PT, PT, R11, UR4, RZ ;  /* 0x000000040b127c10 */ /* 0x000fca000fffe0ff */
[----:B-1----:R-:W-:-:S04]  /*1670*/  IMAD R19, R18, R25, R0 ;  /* 0x0000001912137224 */ /* 0x002fc800078e0200 */
[----:B------:R-:W-:-:S04]  /*1680*/  IMAD.WIDE R18, R19, 0x4, R14 ;  /* 0x0000000413127825 */ /* 0x000fc800078e020e */
[----:B--2---:R-:W-:-:S05]  /*1690*/  FADD R23, R27, R12 ;  /* 0x0000000c1b177221 */ /* 0x004fca0000000000 */
[----:B------:R1:W-:Y:S04]  /*16a0*/  STG.E desc[UR12][R20.64], R23 ;  /* 0x0000001714007986 */ /* 0x0003e8000c10190c */
[----:B------:R-:W2:Y:S01]  /*16b0*/  LDG.E R12, desc[UR12][R18.64] ;  /* 0x0000000c120c7981 */ /* 0x000ea2000c1e1900 */
[----:B------:R-:W-:-:S05]  /*16c0*/  IADD3 R22, PT, PT, R11, -UR4, RZ ;  /* 0x800000040b167c10 */ /* 0x000fca000fffe0ff */
[----:B------:R-:W-:-:S04]  /*16d0*/  IMAD R31, R22, R25, R0 ;  /* 0x00000019161f7224 */ /* 0x000fc800078e0200 */
[----:B0-----:R-:W-:-:S04]  /*16e0*/  IMAD.WIDE R26, R31, 0x4, R14 ;  /* 0x000000041f1a7825 */ /* 0x001fc800078e020e */
[----:B--2---:R-:W-:-:S05]  /*16f0*/  FADD R29, R23, R12 ;  /* 0x0000000c171d7221 */ /* 0x004fca0000000000 */
[----:B------:R0:W-:Y:S04]  /*1700*/  STG.E desc[UR12][R20.64], R29 ;  /* 0x0000001d14007986 */ /* 0x0001e8000c10190c */
[----:B------:R-:W2:Y:S01]  /*1710*/  LDG.E R26, desc[UR12][R26.64] ;  /* 0x0000000c1a1a7981 */ /* 0x000ea2000c1e1900 */
[----:B------:R-:W-:-:S06]  /*1720*/  UIADD3 UR5, UPT, UPT, UR4, UR6, URZ ;  /* 0x0000000604057290 */ /* 0x000fcc000fffe0ff */
[----:B------:R-:W-:-:S04]  /*1730*/  IMAD R33, R10, UR5, R9 ;  /* 0x000000050a217c24 */ /* 0x000fc8000f8e0209 */
[----:B-1----:R-:W-:-:S04]  /*1740*/  IMAD.WIDE R22, R33, 0x4, R14 ;  /* 0x0000000421167825 */ /* 0x002fc800078e020e */
[----:B--2---:R-:W-:-:S05]  /*1750*/  FADD R31, R29, R26 ;  /* 0x0000001a1d1f7221 */ /* 0x004fca0000000000 */
[----:B------:R1:W-:Y:S04]  /*1760*/  STG.E desc[UR12][R20.64], R31 ;  /* 0x0000001f14007986 */ /* 0x0003e8000c10190c */
[----:B------:R-:W2:Y:S01]  /*1770*/  LDG.E R12, desc[UR12][R22.64] ;  /* 0x0000000c160c7981 */ /* 0x000ea2000c1e1900 */
[----:B------:R-:W-:-:S06]  /*1780*/  UIADD3 UR5, UPT, UPT, -UR4, UR6, URZ ;  /* 0x0000000604057290 */ /* 0x000fcc000fffe1ff */
[----:B------:R-:W-:-:S04]  /*1790*/  IMAD R35, R10, UR5, R9 ;  /* 0x000000050a237c24 */ /* 0x000fc8000f8e0209 */
[----:B0-----:R-:W-:-:S04]  /*17a0*/  IMAD.WIDE R28, R35, 0x4, R14 ;  /* 0x00000004231c7825 */ /* 0x001fc800078e020e */
[----:B--2---:R-:W-:-:S05]  /*17b0*/  FADD R33, R31, R12 ;  /* 0x0000000c1f217221 */ /* 0x004fca0000000000 */
[----:B------:R-:W-:Y:S04]  /*17c0*/  STG.E desc[UR12][R20.64], R33 ;  /* 0x0000002114007986 */ /* 0x000fe8000c10190c */
[----:B------:R-:W2:Y:S02]  /*17d0*/  LDG.E R28, desc[UR12][R28.64] ;  /* 0x0000000c1c1c7981 */ /* 0x000ea4000c1e1900 */
[----:B--2---:R-:W-:-:S05]  /*17e0*/  FADD R27, R33, R28 ;  /* 0x0000001c211b7221 */ /* 0x004fca0000000000 */
[----:B------:R0:W-:Y:S04]  /*17f0*/  STG.E desc[UR12][R20.64], R27 ;  /* 0x0000001b14007986 */ /* 0x0001e8000c10190c */
[----:B------:R-:W1:Y:S02]  /*1800*/  LDG.E R2, desc[UR12][R2.64+0x4] ;  /* 0x0000040c02027981 */ /* 0x000e64000c1e1900 */
[----:B-1----:R-:W-:-:S05]  /*1810*/  FADD R31, R27, R2 ;  /* 0x000000021b1f7221 */ /* 0x002fca0000000000 */
[----:B------:R1:W-:Y:S04]  /*1820*/  STG.E desc[UR12][R20.64], R31 ;  /* 0x0000001f14007986 */ /* 0x0003e8000c10190c */
[----:B------:R-:W2:Y:S01]  /*1830*/  LDG.E R4, desc[UR12][R4.64+-0x4] ;  /* 0xfffffc0c04047981 */ /* 0x000ea2000c1e1900 */
[----:B------:R-:W-:Y:S01]  /*1840*/  IMAD.WIDE R18, R25, 0x4, R18 ;  /* 0x0000000419127825 */ /* 0x000fe200078e0212 */
[----:B------:R-:W-:-:S03]  /*1850*/  UIADD3 UR5, UPT, UPT, UR4, 0x1, URZ ;  /* 0x0000000104057890 */ /* 0x000fc6000fffe0ff */
[----:B--2---:R-:W-:-:S05]  /*1860*/  FADD R35, R31, R4 ;  /* 0x000000041f237221 */ /* 0x004fca0000000000 */
[----:B------:R1:W-:Y:S04]  /*1870*/  STG.E desc[UR12][R20.64], R35 ;  /* 0x0000002314007986 */ /* 0x0003e8000c10190c */
[----:B------:R-:W2:Y:S01]  /*1880*/  LDG.E R18, desc[UR12][R18.64] ;  /* 0x0000000c12127981 */ /* 0x000ea2000c1e1900 */
[----:B------:R-:W-:-:S05]  /*1890*/  IADD3 R12, PT, PT, R11, -UR5, RZ ;  /* 0x800000050b0c7c10 */ /* 0x000fca000fffe0ff */
[----:B0-----:R-:W-:-:S04]  /*18a0*/  IMAD R27, R12, R25, R0 ;  /* 0x000000190c1b7224 */ /* 0x001fc800078e0200 */
[----:B------:R-:W-:-:S04]  /*18b0*/  IMAD.WIDE R2, R27, 0x4, R14 ;  /* 0x000000041b027825 */ /* 0x000fc800078e020e */
[----:B--2---:R-:W-:-:S05]  /*18c0*/  FADD R25, R35, R18 ;  /* 0x0000001223197221 */ /* 0x004fca0000000000 */
[----:B------:R1:W-:Y:S04]  /*18d0*/  STG.E desc[UR12][R20.64], R25 ;  /* 0x0000001914007986 */ /* 0x0003e8000c10190c */
[----:B------:R-:W2:Y:S01]  /*18e0*/  LDG.E R2, desc[UR12][R2.64] ;  /* 0x0000000c02027981 */ /* 0x000ea2000c1e1900 */
[----:B------:R-:W-:Y:S01]  /*18f0*/  IMAD.WIDE R22, R10, 0x4, R22 ;  /* 0x000000040a167825 */ /* 0x000fe200078e0216 */
[----:B------:R-:W-:-:S03]  /*1900*/  UIADD3 UR5, UPT, UPT, -UR5, UR6, URZ ;  /* 0x0000000605057290 */ /* 0x000fc6000fffe1ff */
[----:B--2---:R-:W-:-:S05]  /*1910*/  FADD R29, R25, R2 ;  /* 0x00000002191d7221 */ /* 0x004fca0000000000 */
[----:B------:R1:W-:Y:S04]  /*1920*/  STG.E desc[UR12][R20.64], R29 ;  /* 0x0000001d14007986 */ /* 0x0003e8000c10190c */
[----:B------:R-:W2:Y:S01]  /*1930*/  LDG.E R22, desc[UR12][R22.64] ;  /* 0x0000000c16167981 */ /* 0x000ea2000c1e1900 */
[----:B------:R-:W-:-:S04]  /*1940*/  IMAD R5, R10, UR5, R9 ;  /* 0x000000050a057c24 */ /* 0x000fc8000f8e0209 */
[----:B------:R-:W-:-:S04]  /*1950*/  IMAD.WIDE R4, R5, 0x4, R14 ;  /* 0x0000000405047825 */ /* 0x000fc800078e020e */
[----:B--2---:R-:W-:-:S05]  /*1960*/  FADD R19, R29, R22 ;  /* 0x000000161d137221 */ /* 0x004fca0000000000 */
[----:B------:R1:W-:Y:S04]  /*1970*/  STG.E desc[UR12][R20.64], R19 ;  /* 0x0000001314007986 */ /* 0x0003e8000c10190c */
[----:B------:R-:W2:Y:S01]  /*1980*/  LDG.E R4, desc[UR12][R4.64] ;  /* 0x0000000c04047981 */ /* 0x000ea2000c1e1900 */
[----:B------:R-:W-:Y:S01]  /*1990*/  UIADD3 UR4, UPT, UPT, UR4, 0x2, URZ ;  /* 0x0000000204047890 */ /* 0x000fe2000fffe0ff */
[----:B--2---:R-:W-:-:S05]  /*19a0*/  FADD R27, R19, R4 ;  /* 0x00000004131b7221 */ /* 0x004fca0000000000 */
[----:B------:R1:W-:Y:S06]  /*19b0*/  STG.E desc[UR12][R20.64], R27 ;  /* 0x0000001b14007986 */ /* 0x0003ec000c10190c */
.L_x_9:
[----:B------:R-:W-:Y:S05]  /*19c0*/  BRA.U !UP0, `(.L_x_8) ;  /* 0x00000001088c7547 */ /* 0x000fea000b800000 */
[----:B------:R-:W-:Y:S01]  /*19d0*/  MOV R3, UR4 ;  /* 0x0000000400037c02 */ /* 0x000fe20008000f00 */
[----:B------:R-:W3:Y:S04]  /*19e0*/  LDCU UR5, c[0x0][0x390] ;  /* 0x00007200ff0577ac */ /* 0x000ee80008000800 */
[----:B------:R-:W-:-:S06]  /*19f0*/  IMAD.WIDE.U32 R16, R3, 0x4, R16 ;  /* 0x0000000403107825 */ /* 0x000fcc00078e0010 */
[----:B------:R-:W0:Y:S01]  /*1a00*/  LDG.E R16, desc[UR12][R16.64] ;  /* 0x0000000c10107981 */ /* 0x000e22000c1e1900 */
[----:B------:R-:W-:-:S05]  /*1a10*/  IADD3 R3, PT, PT, R6, -UR4, RZ ;  /* 0x8000000406037c10 */ /* 0x000fca000fffe0ff */
[----:B------:R-:W-:-:S04]  /*1a20*/  IMAD.WIDE R2, R3, 0x4, R14 ;  /* 0x0000000403027825 */ /* 0x000fc800078e020e */
[----:B012---:R-:W-:-:S05]  /*1a30*/  FADD R27, R16, R27 ;  /* 0x0000001b101b7221 */ /* 0x007fca0000000000 */
[----:B------:R-:W-:Y:S04]  /*1a40*/  STG.E desc[UR12][R20.64], R27 ;  /* 0x0000001b14007986 */ /* 0x000fe8000c10190c */
[----:B------:R-:W2:Y:S01]  /*1a50*/  LDG.E R2, desc[UR12][R2.64] ;  /* 0x0000000c02027981 */ /* 0x000ea2000c1e1900 */
[----:B------:R-:W-:-:S05]  /*1a60*/  IADD3 R5, PT, PT, R11, UR4, RZ ;  /* 0x000000040b057c10 */ /* 0x000fca000fffe0ff */
[----:B---3--:R-:W-:-:S04]  /*1a70*/  IMAD R5, R5, UR5, R0 ;  /* 0x0000000505057c24 */ /* 0x008fc8000f8e0200 */
[----:B------:R-:W-:-:S04]  /*1a80*/  IMAD.WIDE R4, R5, 0x4, R14 ;  /* 0x0000000405047825 */ /* 0x000fc800078e020e */
[----:B--2---:R-:W-:-:S05]  /*1a90*/  FADD R19, R27, R2 ;  /* 0x000000021b137221 */ /* 0x004fca0000000000 */
[----:B------:R0:W-:Y:S04]  /*1aa0*/  STG.E desc[UR12][R20.64], R19 ;  /* 0x0000001314007986 */ /* 0x0001e8000c10190c */
[----:B------:R-:W2:Y:S01]  /*1ab0*/  LDG.E R4, desc[UR12][R4.64] ;  /* 0x0000000c04047981 */ /* 0x000ea2000c1e1900 */
[----:B------:R-:W-:-:S05]  /*1ac0*/  IADD3 R17, PT, PT, R11, -UR4, RZ ;  /* 0x800000040b117c10 */ /* 0x000fca000fffe0ff */
[----:B------:R-:W-:-:S04]  /*1ad0*/  IMAD R17, R17, UR5, R0 ;  /* 0x0000000511117c24 */ /* 0x000fc8000f8e0200 */
[----:B------:R-:W-:-:S04]  /*1ae0*/  IMAD.WIDE R2, R17, 0x4, R14 ;  /* 0x0000000411027825 */ /* 0x000fc800078e020e */
[----:B--2---:R-:W-:-:S05]  /*1af0*/  FADD R23, R19, R4 ;  /* 0x0000000413177221 */ /* 0x004fca0000000000 */
[----:B------:R3:W-:Y:S04]  /*1b00*/  STG.E desc[UR12][R20.64], R23 ;  /* 0x0000001714007986 */ /* 0x0007e8000c10190c */
[----:B------:R-:W2:Y:S01]  /*1b10*/  LDG.E R2, desc[UR12][R2.64] ;  /* 0x0000000c02027981 */ /* 0x000ea2000c1e1900 */
[----:B------:R-:W-:-:S06]  /*1b20*/  UIADD3 UR5, UPT, UPT, UR4, UR6, URZ ;  /* 0x0000000604057290 */ /* 0x000fcc000fffe0ff */
[----:B------:R-:W-:-:S04]  /*1b30*/  IMAD R17, R10, UR5, R9 ;  /* 0x000000050a117c24 */ /* 0x000fc8000f8e0209 */
[----:B------:R-:W-:-:S04]  /*1b40*/  IMAD.WIDE R16, R17, 0x4, R14 ;  /* 0x0000000411107825 */ /* 0x000fc800078e020e */
[----:B--2---:R-:W-:-:S05]  /*1b50*/  FADD R25, R23, R2 ;  /* 0x0000000217197221 */ /* 0x004fca0000000000 */
[----:B------:R3:W-:Y:S04]  /*1b60*/  STG.E desc[UR12][R20.64], R25 ;  /* 0x0000001914007986 */ /* 0x0007e8000c10190c */
[----:B------:R-:W2:Y:S01]  /*1b70*/  LDG.E R16, desc[UR12][R16.64] ;  /* 0x0000000c10107981 */ /* 0x000ea2000c1e1900 */
[----:B------:R-:W-:-:S06]  /*1b80*/  UIADD3 UR4, UPT, UPT, -UR4, UR6, URZ ;  /* 0x0000000604047290 */ /* 0x000fcc000fffe1ff */
[----:B0-----:R-:W-:-:S04]  /*1b90*/  IMAD R19, R10, UR4, R9 ;  /* 0x000000040a137c24 */ /* 0x001fc8000f8e0209 */
[----:B------:R-:W-:-:S04]  /*1ba0*/  IMAD.WIDE R14, R19, 0x4, R14 ;  /* 0x00000004130e7825 */ /* 0x000fc800078e020e */
[----:B--2---:R-:W-:-:S05]  /*1bb0*/  FADD R5, R25, R16 ;  /* 0x0000001019057221 */ /* 0x004fca0000000000 */
[----:B------:R3:W-:Y:S04]  /*1bc0*/  STG.E desc[UR12][R20.64], R5 ;  /* 0x0000000514007986 */ /* 0x0007e8000c10190c */
[----:B------:R-:W2:Y:S02]  /*1bd0*/  LDG.E R14, desc[UR12][R14.64] ;  /* 0x0000000c0e0e7981 */ /* 0x000ea4000c1e1900 */
[----:B--2---:R-:W-:-:S05]  /*1be0*/  FADD R3, R5, R14 ;  /* 0x0000000e05037221 */ /* 0x004fca0000000000 */
[----:B------:R3:W-:Y:S02]  /*1bf0*/  STG.E desc[UR12][R20.64], R3 ;  /* 0x0000000314007986 */ /* 0x0007e4000c10190c */
.L_x_8:
[----:B------:R-:W-:-:S04]  /*1c00*/  UIADD3 UR6, UPT, UPT, UR6, 0x1, URZ ;  /* 0x0000000106067890 */ /* 0x000fc8000fffe0ff */
[----:B------:R-:W-:-:S06]  /*1c10*/  UISETP.NE.AND UP1, UPT, UR6, UR14, UPT ;  /* 0x0000000e0600728c */ /* 0x000fcc000bf25270 */
[----:B------:R-:W-:-:S13]  /*1c20*/  PLOP3.LUT P0, PT, PT, PT, UP1, 0x80, 0x8 ;  /* 0x000000000008781c */ /* 0x000fda0003f0f018 */
[----:B------:R-:W-:Y:S05]  /*1c30*/  @!P0 EXIT ;  /* 0x000000000000894d */ /* 0x000fea0003800000 */
[----:B------:R-:W-:Y:S05]  /*1c40*/  BRA `(.L_x_10) ;  /* 0xfffffff000107947 */ /* 0x000fea000383ffff */
.L_x_5:
[----:B------:R-:W-:Y:S02]  /*1c50*/  ULEA UR4, UR6, -UR10, 0x1 ;  /* 0x8000000a06047291 */ /* 0x000fe4000f8e08ff */
[----:B------:R-:W-:Y:S02]  /*1c60*/  UIMAD UR5, UR6, -0x2, UR10 ;  /* 0xfffffffe060578a4 */ /* 0x000fe4000f8e020a */
[----:B------:R-:W-:Y:S02]  /*1c70*/  UISETP.GT.U32.AND UP0, UPT, UR4, -0x10, UPT ;  /* 0xfffffff00400788c */ /* 0x000fe4000bf04070 */
[----:B------:R-:W-:-:S06]  /*1c80*/  ULOP3.LUT UR7, UR5, 0xf, URZ, 0xc0, !UPT ;  /* 0x0000000f05077892 */ /* 0x000fcc000f8ec0ff */
[----:B------:R-:W-:Y:S01]  /*1c90*/  ISETP.NE.AND P0, PT, RZ, UR7, PT ;  /* 0x00000007ff007c0c */ /* 0x000fe2000bf05270 */
[----:B------:R-:W-:-:S12]  /*1ca0*/  BRA.U UP0, `(.L_x_11) ;  /* 0x0000000500247547 */ /* 0x000fd8000b800000 */
[----:B------:R-:W-:Y:S01]  /*1cb0*/  ULOP3.LUT UR8, UR5, 0xfffffff0, URZ, 0xc0, !UPT ;  /* 0xfffffff005087892 */ /* 0x000fe2000f8ec0ff */
[----:B------:R-:W-:-:S11]  /*1cc0*/  UMOV UR4, URZ ;  /* 0x000000ff00047c82 */ /* 0x000fd60008000000 */
.L_x_12:
[----:B0-----:R-:W0:Y:S01]  /*1cd0*/  LDC.64 R2, c[0x0][0x380] ;  /* 0x0000e000ff027b82 */ /* 0x001e220000000a00 */
[----:B------:R-:W-:-:S07]  /*1ce0*/  IMAD R7, R10, UR6, R9 ;  /* 0x000000060a077c24 */ /* 0x000fce000f8e0209 */
[----:B------:R-:W1:Y:S01]  /*1cf0*/  LDC.64 R4, c[0x0][0x388] ;  /* 0x0000e200ff047b82 */ /* 0x000e620000000a00 */
[----:B0-----:R-:W-:-:S05]  /*1d00*/  IMAD.WIDE R2, R7, 0x4, R2 ;  /* 0x0000000407027825 */ /* 0x001fca00078e0202 */
[----:B------:R-:W2:Y:S01]  /*1d10*/  LDG.E R11, desc[UR12][R2.64] ;  /* 0x0000000c020b7981 */ /* 0x000ea2000c1e1900 */
[----:B-1----:R-:W-:-:S04]  /*1d20*/  IMAD.WIDE R4, R7, 0x4, R4 ;  /* 0x0000000407047825 */ /* 0x002fc800078e0204 */
[C---:B------:R-:W-:Y:S01]  /*1d30*/  IMAD.WIDE R6, R10.reuse, 0x4, R2 ;  /* 0x000000040a067825 */ /* 0x040fe200078e0202 */
[----:B--2---:R0:W-:Y:S04]  /*1d40*/  STG.E desc[UR12][R4.64], R11 ;  /* 0x0000000b04007986 */ /* 0x0041e8000c10190c */
[----:B------:R-:W2:Y:S01]  /*1d50*/  LDG.E R21, desc[UR12][R6.64] ;  /* 0x0000000c06157981 */ /* 0x000ea2000c1e1900 */
[----:B------:R-:W-:-:S04]  /*1d60*/  IMAD.WIDE R12, R10, 0x4, R4 ;  /* 0x000000040a0c7825 */ /* 0x000fc800078e0204 */
[C---:B------:R-:W-:Y:S01]  /*1d70*/  IMAD.WIDE R14, R10.reuse, 0x4, R6 ;  /* 0x000000040a0e7825 */ /* 0x040fe200078e0206 */
[----:B--2---:R1:W-:Y:S04]  /*1d80*/  STG.E desc[UR12][R12.64], R21 ;  /* 0x000000150c007986 */ /* 0x0043e8000c10190c */
[----:B------:R-:W2:Y:S01]  /*1d90*/  LDG.E R23, desc[UR12][R14.64] ;  /* 0x0000000c0e177981 */ /* 0x000ea2000c1e1900 */
[----:B------:R-:W-:-:S04]  /*1da0*/  IMAD.WIDE R16, R10, 0x4, R12 ;  /* 0x000000040a107825 */ /* 0x000fc800078e020c */
[C---:B------:R-:W-:Y:S01]  /*1db0*/  IMAD.WIDE R2, R10.reuse, 0x4, R14 ;  /* 0x000000040a027825 */ /* 0x040fe200078e020e */
[----:B--2---:R2:W-:Y:S04]  /*1dc0*/  STG.E desc[UR12][R16.64], R23 ;  /* 0x0000001710007986 */ /* 0x0045e8000c10190c */
[----:B------:R-:W3:Y:S01]  /*1dd0*/  LDG.E R25, desc[UR12][R2.64] ;  /* 0x0000000c02197981 */ /* 0x000ee2000c1e1900 */
[----:B------:R-:W-:-:S04]  /*1de0*/  IMAD.WIDE R18, R10, 0x4, R16 ;  /* 0x000000040a127825 */ /* 0x000fc800078e0210 */
[C---:B0-----:R-:W-:Y:S01]  /*1df0*/  IMAD.WIDE R4, R10.reuse, 0x4, R2 ;  /* 0x000000040a047825 */ /* 0x041fe200078e0202 */
[----:B---3--:R0:W-:Y:S04]  /*1e00*/  STG.E desc[UR12][R18.64], R25 ;  /* 0x0000001912007986 */ /* 0x0081e8000c10190c */
[----:B------:R-:W3:Y:S01]  /*1e10*/  LDG.E R11, desc[UR12][R4.64] ;  /* 0x0000000c040b7981 */ /* 0x000ee2000c1e1900 */
[----:B------:R-:W-:-:S04]  /*1e20*/  IMAD.WIDE R6, R10, 0x4, R18 ;  /* 0x000000040a067825 */ /* 0x000fc800078e0212 */
[C---:B-1----:R-:W-:Y:S01]  /*1e30*/  IMAD.WIDE R12, R10.reuse, 0x4, R4 ;  /* 0x000000040a0c7825 */ /* 0x042fe200078e0204 */
[----:B---3--:R1:W-:Y:S04]  /*1e40*/  STG.E desc[UR12][R6.64], R11 ;  /* 0x0000000b06007986 */ /* 0x0083e8000c10190c */
[----:B------:R-:W3:Y:S01]  /*1e50*/  LDG.E R21, desc[UR12][R12.64] ;  /* 0x0000000c0c157981 */ /* 0x000ee2000c1e1900 */
[----:B------:R-:W-:-:S04]  /*1e60*/  IMAD.WIDE R14, R10, 0x4, R6 ;  /* 0x000000040a0e7825 */ /* 0x000fc800078e0206 */
[C---:B--2---:R-:W-:Y:S01]  /*1e70*/  IMAD.WIDE R16, R10.reuse, 0x4, R12 ;  /* 0x000000040a107825 */ /* 0x044fe200078e020c */
[----:B---3--:R2:W-:Y:S04]  /*1e80*/  STG.E desc[UR12][R14.64], R21 ;  /* 0x000000150e007986 */ /* 0x0085e8000c10190c */
        /* <DEDUP_REMOVED lines=35> */
[----:B---3--:R0:W-:Y:S05]  /*20c0*/  STG.E desc[UR12][R4.64], R23 ;  /* 0x0000001704007986 */ /* 0x0081ea000c10190c */
[----:B------:R-:W2:Y:S01]  /*20d0*/  LDG.E R7, desc[UR12][R6.64] ;  /* 0x0000000c06077981 */ /* 0x000ea2000c1e1900 */
[----:B------:R-:W-:Y:S01]  /*20e0*/  IMAD.WIDE R12, R10, 0x4, R4 ;  /* 0x000000040a0c7825 */ /* 0x000fe200078e0204 */
[----:B------:R-:W-:Y:S02]  /*20f0*/  UIADD3 UR4, UPT, UPT, UR4, 0x10, URZ ;  /* 0x0000001004047890 */ /* 0x000fe4000fffe0ff */
[----:B------:R-:W-:-:S02]  /*2100*/  UIADD3 UR6, UPT, UPT, UR6, 0x10, URZ ;  /* 0x0000001006067890 */ /* 0x000fc4000fffe0ff */
[----:B------:R-:W-:Y:S01]  /*2110*/  UISETP.NE.AND UP0, UPT, UR4, UR8, UPT ;  /* 0x000000080400728c */ /* 0x000fe2000bf05270 */
[----:B--2---:R0:W-:Y:S08]  /*2120*/  STG.E desc[UR12][R12.64], R7 ;  /* 0x000000070c007986 */ /* 0x0041f0000c10190c */
[----:B------:R-:W-:Y:S05]  /*2130*/  BRA.U UP0, `(.L_x_12) ;  /* 0xfffffff900e47547 */ /* 0x000fea000b83ffff */
.L_x_11:
[----:B------:R-:W-:Y:S05]  /*2140*/  @!P0 EXIT ;  /* 0x000000000000894d */ /* 0x000fea0003800000 */
[----:B------:R-:W-:Y:S02]  /*2150*/  UISETP.GE.U32.AND UP0, UPT, UR7, 0x8, UPT ;  /* 0x000000080700788c */ /* 0x000fe4000bf06070 */
[----:B------:R-:W-:-:S06]  /*2160*/  ULOP3.LUT UR4, UR5, 0x7, URZ, 0xc0, !UPT ;  /* 0x0000000705047892 */ /* 0x000fcc000f8ec0ff */
[----:B------:R-:W-:Y:S01]  /*2170*/  ISETP.NE.AND P0, PT, RZ, UR4, PT ;  /* 0x00000004ff007c0c */ /* 0x000fe2000bf05270 */
[----:B------:R-:W-:-:S12]  /*2180*/  BRA.U !UP0, `(.L_x_13) ;  /* 0x0000000108907547 */ /* 0x000fd8000b800000 */
        /* <DEDUP_REMOVED lines=28> */
[----:B------:R-:W2:Y:S01]  /*2350*/  LDG.E R23, desc[UR12][R16.64] ;  /* 0x0000000c10177981 */ /* 0x000ea2000c1e1900 */
[----:B------:R-:W-:-:S04]  /*2360*/  IMAD.WIDE R2, R10, 0x4, R14 ;  /* 0x000000040a027825 */ /* 0x000fc800078e020e */
[C---:B0-----:R-:W-:Y:S01]  /*2370*/  IMAD.WIDE R18, R10.reuse, 0x4, R16 ;  /* 0x000000040a127825 */ /* 0x041fe200078e0210 */
[----:B--2---:R1:W-:Y:S05]  /*2380*/  STG.E desc[UR12][R2.64], R23 ;  /* 0x0000001702007986 */ /* 0x0043ea000c10190c */
[----:B------:R-:W2:Y:S01]  /*2390*/  LDG.E R19, desc[UR12][R18.64] ;  /* 0x0000000c12137981 */ /* 0x000ea2000c1e1900 */
[----:B------:R-:W-:Y:S01]  /*23a0*/  IMAD.WIDE R4, R10, 0x4, R2 ;  /* 0x000000040a047825 */ /* 0x000fe200078e0202 */
[----:B------:R-:W-:-:S04]  /*23b0*/  UIADD3 UR6, UPT, UPT, UR6, 0x8, URZ ;  /* 0x0000000806067890 */ /* 0x000fc8000fffe0ff */
[----:B--2---:R1:W-:Y:S08]  /*23c0*/  STG.E desc[UR12][R4.64], R19 ;  /* 0x0000001304007986 */ /* 0x0043f0000c10190c */
.L_x_13:
[----:B------:R-:W-:Y:S05]  /*23d0*/  @!P0 EXIT ;  /* 0x000000000000894d */ /* 0x000fea0003800000 */
[----:B------:R-:W-:Y:S02]  /*23e0*/  UISETP.GE.U32.AND UP0, UPT, UR4, 0x4, UPT ;  /* 0x000000040400788c */ /* 0x000fe4000bf06070 */
[----:B------:R-:W-:-:S06]  /*23f0*/  ULOP3.LUT UR5, UR5, 0x3, URZ, 0xc0, !UPT ;  /* 0x0000000305057892 */ /* 0x000fcc000f8ec0ff */
[----:B------:R-:W-:Y:S01]  /*2400*/  ISETP.NE.AND P0, PT, RZ, UR5, PT ;  /* 0x00000005ff007c0c */ /* 0x000fe2000bf05270 */
[----:B------:R-:W-:-:S12]  /*2410*/  BRA.U !UP0, `(.L_x_14) ;  /* 0x0000000108507547 */ /* 0x000fd8000b800000 */
[----:B01----:R-:W0:Y:S01]  /*2420*/  LDC.64 R2, c[0x0][0x380] ;  /* 0x0000e000ff027b82 */ /* 0x003e220000000a00 */
[----:B------:R-:W-:-:S07]  /*2430*/  IMAD R7, R10, UR6, R9 ;  /* 0x000000060a077c24 */ /* 0x000fce000f8e0209 */
[----:B------:R-:W1:Y:S01]  /*2440*/  LDC.64 R4, c[0x0][0x388] ;  /* 0x0000e200ff047b82 */ /* 0x000e620000000a00 */
[----:B0-----:R-:W-:-:S05]  /*2450*/  IMAD.WIDE R2, R7, 0x4, R2 ;  /* 0x0000000407027825 */ /* 0x001fca00078e0202 */
[----:B------:R-:W2:Y:S01]  /*2460*/  LDG.E R11, desc[UR12][R2.64] ;  /* 0x0000000c020b7981 */ /* 0x000ea2000c1e1900 */
[----:B-1----:R-:W-:-:S04]  /*2470*/  IMAD.WIDE R4, R7, 0x4, R4 ;  /* 0x0000000407047825 */ /* 0x002fc800078e0204 */
[C---:B------:R-:W-:Y:S01]  /*2480*/  IMAD.WIDE R6, R10.reuse, 0x4, R2 ;  /* 0x000000040a067825 */ /* 0x040fe200078e0202 */
[----:B--2---:R2:W-:Y:S04]  /*2490*/  STG.E desc[UR12][R4.64], R11 ;  /* 0x0000000b04007986 */ /* 0x0045e8000c10190c */
[----:B------:R-:W3:Y:S01]  /*24a0*/  LDG.E R21, desc[UR12][R6.64] ;  /* 0x0000000c06157981 */ /* 0x000ee2000c1e1900 */
[----:B------:R-:W-:-:S04]  /*24b0*/  IMAD.WIDE R12, R10, 0x4, R4 ;  /* 0x000000040a0c7825 */ /* 0x000fc800078e0204 */
[C---:B------:R-:W-:Y:S01]  /*24c0*/  IMAD.WIDE R14, R10.reuse, 0x4, R6 ;  /* 0x000000040a0e7825 */ /* 0x040fe200078e0206 */
[----:B---3--:R2:W-:Y:S04]  /*24d0*/  STG.E desc[UR12][R12.64], R21 ;  /* 0x000000150c007986 */ /* 0x0085e8000c10190c */
[----:B------:R-:W3:Y:S01]  /*24e0*/  LDG.E R23, desc[UR12][R14.64] ;  /* 0x0000000c0e177981 */ /* 0x000ee2000c1e1900 */
[----:B------:R-:W-:-:S04]  /*24f0*/  IMAD.WIDE R16, R10, 0x4, R12 ;  /* 0x000000040a107825 */ /* 0x000fc800078e020c */
[C---:B------:R-:W-:Y:S01]  /*2500*/  IMAD.WIDE R2, R10.reuse, 0x4, R14 ;  /* 0x000000040a027825 */ /* 0x040fe200078e020e */
[----:B---3--:R2:W-:Y:S05]  /*2510*/  STG.E desc[UR12][R16.64], R23 ;  /* 0x0000001710007986 */ /* 0x0085ea000c10190c */
[----:B------:R-:W3:Y:S01]  /*2520*/  LDG.E R3, desc[UR12][R2.64] ;  /* 0x0000000c02037981 */ /* 0x000ee2000c1e1900 */
[----:B------:R-:W-:Y:S01]  /*2530*/  IMAD.WIDE R18, R10, 0x4, R16 ;  /* 0x000000040a127825 */ /* 0x000fe200078e0210 */
[----:B------:R-:W-:-:S04]  /*2540*/  UIADD3 UR6, UPT, UPT, UR6, 0x4, URZ ;  /* 0x0000000406067890 */ /* 0x000fc8000fffe0ff */
[----:B---3--:R2:W-:Y:S08]  /*2550*/  STG.E desc[UR12][R18.64], R3 ;  /* 0x0000000312007986 */ /* 0x0085f0000c10190c */
.L_x_14:
[----:B------:R-:W-:Y:S05]  /*2560*/  @!P0 EXIT ;  /* 0x000000000000894d */ /* 0x000fea0003800000 */
[----:B012---:R-:W0:Y:S01]  /*2570*/  LDC.64 R2, c[0x0][0x380] ;  /* 0x0000e000ff027b82 */ /* 0x007e220000000a00 */
[----:B------:R-:W-:-:S07]  /*2580*/  UMOV UR4, URZ ;  /* 0x000000ff00047c82 */ /* 0x000fce0008000000 */
[----:B------:R-:W1:Y:S02]  /*2590*/  LDC.64 R6, c[0x0][0x388] ;  /* 0x0000e200ff067b82 */ /* 0x000e640000000a00 */
.L_x_15:
[----:B--2---:R-:W-:-:S04]  /*25a0*/  IMAD R13, R10, UR6, R9 ;  /* 0x000000060a0d7c24 */ /* 0x004fc8000f8e0209 */
[----:B0-----:R-:W-:-:S06]  /*25b0*/  IMAD.WIDE R4, R13, 0x4, R2 ;  /* 0x000000040d047825 */ /* 0x001fcc00078e0202 */
[----:B------:R-:W2:Y:S01]  /*25c0*/  LDG.E R5, desc[UR12][R4.64] ;  /* 0x0000000c04057981 */ /* 0x000ea2000c1e1900 */
[----:B-1----:R-:W-:Y:S01]  /*25d0*/  IMAD.WIDE R12, R13, 0x4, R6 ;  /* 0x000000040d0c7825 */ /* 0x002fe200078e0206 */
[----:B------:R-:W-:Y:S02]  /*25e0*/  UIADD3 UR4, UPT, UPT, UR4, 0x1, URZ ;  /* 0x0000000104047890 */ /* 0x000fe4000fffe0ff */
[----:B------:R-:W-:Y:S02]  /*25f0*/  UIADD3 UR6, UPT, UPT, UR6, 0x1, URZ ;  /* 0x0000000106067890 */ /* 0x000fe4000fffe0ff */
[----:B------:R-:W-:Y:S01]  /*2600*/  UISETP.NE.AND UP0, UPT, UR4, UR5, UPT ;  /* 0x000000050400728c */ /* 0x000fe2000bf05270 */
[----:B--2---:R2:W-:Y:S08]  /*2610*/  STG.E desc[UR12][R12.64], R5 ;  /* 0x000000050c007986 */ /* 0x0045f0000c10190c */
[----:B------:R-:W-:Y:S05]  /*2620*/  BRA.U UP0, `(.L_x_15) ;  /* 0xfffffffd00dc7547 */ /* 0x000fea000b83ffff */
[----:B------:R-:W-:Y:S05]  /*2630*/  EXIT ;  /* 0x000000000000794d */ /* 0x000fea0003800000 */
.L_x_16:
[----:B------:R-:W-:-:S00]  /*2640*/  BRA `(.L_x_16) ;  /* 0xfffffffc00fc7947 */ /* 0x000fc0000383ffff */
[----:B------:R-:W-:-:S00]  /*2650*/  NOP ;  /* 0x0000000000007918 */ /* 0x000fc00000000000 */
        /* <DEDUP_REMOVED lines=10> */
.L_x_17:


//--------------------- .nv.shared._Z28_3Dstencil_SharedMemory_CubePfS_iiiii --------------------------
	.section	.nv.shared._Z28_3Dstencil_SharedMemory_CubePfS_iiiii,"aw",@nobits
	.sectionflags	@""
	.align	16
	.zero		1024


//--------------------- .nv.shared.reserved.0     --------------------------
	.section	.nv.shared.reserved.0,"aw",@nobits
	.weak		__nv_reservedSMEM_offset_0_alias
	.size		__nv_reservedSMEM_offset_0_alias, 0, 64
	.other		__nv_reservedSMEM_offset_0_alias,@"STO_CUDA_RESERVED_SHARED STV_DEFAULT"
__nv_reservedSMEM_offset_0_alias:
	.zero		0
	.zero		64


//--------------------- .nv.constant0._Z28_3Dstencil_SharedMemory_CubePfS_iiiii --------------------------
	.section	.nv.constant0._Z28_3Dstencil_SharedMemory_CubePfS_iiiii,"a",@progbits
	.sectionflags	@""
	.align	4
.nv.constant0._Z28_3Dstencil_SharedMemory_CubePfS_iiiii:
	.zero		932


//--------------------- SYMBOLS --------------------------

	.type		.nv.reservedSmem.offset0,@object
	.size		.nv.reservedSmem.offset0,0x4
	.type		.nv.reservedSmem.cap,@object
	.size		.nv.reservedSmem.cap,0x4
